def matmul_kernel(
    a_ptr,
    b_ptr,
    c_ptr,
    M,
    N,
    K,
    stride_am,
    stride_ak,
    stride_bk,
    stride_bn,
    stride_cm,
    stride_cn,
    BLOCK_M: tl.constexpr,
    BLOCK_N: tl.constexpr,
    BLOCK_K: tl.constexpr,
    GROUP_M: tl.constexpr,
):
    pid = tl.program_id(axis=0)
    num_pid_m = tl.cdiv(M, BLOCK_M)
    num_pid_n = tl.cdiv(N, BLOCK_N)
    num_pid_in_group = GROUP_M * num_pid_n
    group_id = pid // num_pid_in_group
    first_pid_m = group_id * GROUP_M
    group_size_m = min(num_pid_m - first_pid_m, GROUP_M)
    pid_m = first_pid_m + ((pid % num_pid_in_group) % group_size_m)
    pid_n = (pid % num_pid_in_group) // group_size_m

    offs_am = (pid_m * BLOCK_M + tl.arange(0, BLOCK_M)) % M
    offs_bn = (pid_n * BLOCK_N + tl.arange(0, BLOCK_N)) % N
    offs_k = tl.arange(0, BLOCK_K)
    a_ptrs = a_ptr + offs_am[:, None] * stride_am + offs_k[None, :] * stride_ak
    b_ptrs = b_ptr + offs_k[:, None] * stride_bk + offs_bn[None, :] * stride_bn

    acc = tl.zeros((BLOCK_M, BLOCK_N), dtype=tl.float32)
    for kk in range(0, tl.cdiv(K, BLOCK_K)):
        a = tl.load(a_ptrs, mask=offs_k[None, :] < K - kk * BLOCK_K, other=0.0)
        b = tl.load(b_ptrs, mask=offs_k[:, None] < K - kk * BLOCK_K, other=0.0)
        acc = tl.dot(a, b, acc)
        a_ptrs += BLOCK_K * stride_ak
        b_ptrs += BLOCK_K * stride_bk

    c = acc.to(c_ptr.dtype.element_ty)
    offs_cm = pid_m * BLOCK_M + tl.arange(0, BLOCK_M)
    offs_cn = pid_n * BLOCK_N + tl.arange(0, BLOCK_N)
    c_ptrs = c_ptr + offs_cm[:, None] * stride_cm + offs_cn[None, :] * stride_cn
    mask = (offs_cm[:, None] < M) & (offs_cn[None, :] < N)
    tl.store(c_ptrs, c, mask=mask)

# config = {"BLOCK_K": 256, "BLOCK_M": 16, "BLOCK_N": 16, "GROUP_M": 8, "arch": "sm_80", "dtype": "fp16", "num_ctas": 1, "num_stages": 3, "num_warps": 4}
# arch = sm_80


// ===== COMPILED SASS (sm_80) =====

	.target	sm_80

	.elftype	@"ET_EXEC"


//--------------------- .note.nv.tkinfo           --------------------------
	.section	.note.nv.tkinfo,"",@"SHT_NOTE"
	.sectionflags	@"SHF_NOTE_NV_TKINFO"
	.tkinfo
        /*0018*/ 	.word	0x00000002
        /*0030*/ 	.string	""
        /*0030*/ 	.string	"ptxas"
        /*0030*/ 	.string	"Cuda compilation tools, release 13.0, V13.0.88"
        /*0030*/ 	.string	"Build cuda_13.0.r13.0/compiler.36424714_0"
        /*0030*/ 	.string	"-v  -suppress-debug-info  -lineinfo  -arch sm_80 "



//--------------------- .note.nv.cuinfo           --------------------------
	.section	.note.nv.cuinfo,"",@"SHT_NOTE"
	.sectionflags	@"SHF_NOTE_NV_CUINFO"
        /*0018*/ 	.short	0x0002
        /*001a*/ 	.short	0x0050
        /*001c*/ 	.short	0x0082
	.zero		2


//--------------------- .nv.info                  --------------------------
	.section	.nv.info,"",@"SHT_CUDA_INFO"
	.align	4


	//----- nvinfo : EIATTR_REGCOUNT
	.align		4
        /*0000*/ 	.byte	0x04, 0x2f
        /*0002*/ 	.short	(.L_1 - .L_0)
	.align		4
.L_0:
        /*0004*/ 	.word	index@(matmul_kernel)
        /*0008*/ 	.word	0x000000ff


	//----- nvinfo : EIATTR_FRAME_SIZE
	.align		4
.L_1:
        /*000c*/ 	.byte	0x04, 0x11
        /*000e*/ 	.short	(.L_3 - .L_2)
	.align		4
.L_2:
        /*0010*/ 	.word	index@(matmul_kernel)
        /*0014*/ 	.word	0x00000000


	//----- nvinfo : EIATTR_MIN_STACK_SIZE
	.align		4
.L_3:
        /*0018*/ 	.byte	0x04, 0x12
        /*001a*/ 	.short	(.L_5 - .L_4)
	.align		4
.L_4:
        /*001c*/ 	.word	index@(matmul_kernel)
        /*0020*/ 	.word	0x00000000
.L_5:


//--------------------- .nv.info.matmul_kernel    --------------------------
	.section	.nv.info.matmul_kernel,"",@"SHT_CUDA_INFO"
	.sectionflags	@""
	.align	4


	//----- nvinfo : EIATTR_CUDA_API_VERSION
	.align		4
        /*0000*/ 	.byte	0x04, 0x37
        /*0002*/ 	.short	(.L_7 - .L_6)
.L_6:
        /*0004*/ 	.word	0x00000082


	//----- nvinfo : EIATTR_SW2861232_WAR
	.align		4
.L_7:
        /*0008*/ 	.byte	0x01, 0x35
	.zero		2


	//----- nvinfo : EIATTR_PARAM_CBANK
	.align		4
        /*000c*/ 	.byte	0x04, 0x0a
        /*000e*/ 	.short	(.L_9 - .L_8)
	.align		4
.L_8:
        /*0010*/ 	.word	index@(.nv.constant0.matmul_kernel)
        /*0014*/ 	.short	0x0160
        /*0016*/ 	.short	0x0050


	//----- nvinfo : EIATTR_CBANK_PARAM_SIZE
	.align		4
.L_9:
        /*0018*/ 	.byte	0x03, 0x19
        /*001a*/ 	.short	0x0050


	//----- nvinfo : EIATTR_KPARAM_INFO
	.align		4
        /*001c*/ 	.byte	0x04, 0x17
        /*001e*/ 	.short	(.L_11 - .L_10)
.L_10:
        /*0020*/ 	.word	0x00000000
        /*0024*/ 	.short	0x000d
        /*0026*/ 	.short	0x0048
        /*0028*/ 	.byte	0x00, 0xf4, 0x21, 0x00


	//----- nvinfo : EIATTR_KPARAM_INFO
	.align		4
.L_11:
        /*002c*/ 	.byte	0x04, 0x17
        /*002e*/ 	.short	(.L_13 - .L_12)
.L_12:
        /*0030*/ 	.word	0x00000000
        /*0034*/ 	.short	0x000c
        /*0036*/ 	.short	0x0040
        /*0038*/ 	.byte	0x00, 0xf4, 0x21, 0x00


	//----- nvinfo : EIATTR_KPARAM_INFO
	.align		4
.L_13:
        /*003c*/ 	.byte	0x04, 0x17
        /*003e*/ 	.short	(.L_15 - .L_14)
.L_14:
        /*0040*/ 	.word	0x00000000
        /*0044*/ 	.short	0x000b
        /*0046*/ 	.short	0x0038
        /*0048*/ 	.byte	0x00, 0xf0, 0x11, 0x00


	//----- nvinfo : EIATTR_KPARAM_INFO
	.align		4
.L_15:
        /*004c*/ 	.byte	0x04, 0x17
        /*004e*/ 	.short	(.L_17 - .L_16)
.L_16:
        /*0050*/ 	.word	0x00000000
        /*0054*/ 	.short	0x000a
        /*0056*/ 	.short	0x0034
        /*0058*/ 	.byte	0x00, 0xf0, 0x11, 0x00


	//----- nvinfo : EIATTR_KPARAM_INFO
	.align		4
.L_17:
        /*005c*/ 	.byte	0x04, 0x17
        /*005e*/ 	.short	(.L_19 - .L_18)
.L_18:
        /*0060*/ 	.word	0x00000000
        /*0064*/ 	.short	0x0009
        /*0066*/ 	.short	0x0030
        /*0068*/ 	.byte	0x00, 0xf0, 0x11, 0x00


	//----- nvinfo : EIATTR_KPARAM_INFO
	.align		4
.L_19:
        /*006c*/ 	.byte	0x04, 0x17
        /*006e*/ 	.short	(.L_21 - .L_20)
.L_20:
        /*0070*/ 	.word	0x00000000
        /*0074*/ 	.short	0x0008
        /*0076*/ 	.short	0x002c
        /*0078*/ 	.byte	0x00, 0xf0, 0x11, 0x00


	//----- nvinfo : EIATTR_KPARAM_INFO
	.align		4
.L_21:
        /*007c*/ 	.byte	0x04, 0x17
        /*007e*/ 	.short	(.L_23 - .L_22)
.L_22:
        /*0080*/ 	.word	0x00000000
        /*0084*/ 	.short	0x0007
        /*0086*/ 	.short	0x0028
        /*0088*/ 	.byte	0x00, 0xf0, 0x11, 0x00


	//----- nvinfo : EIATTR_KPARAM_INFO
	.align		4
.L_23:
        /*008c*/ 	.byte	0x04, 0x17
        /*008e*/ 	.short	(.L_25 - .L_24)
.L_24:
        /*0090*/ 	.word	0x00000000
        /*0094*/ 	.short	0x0006
        /*0096*/ 	.short	0x0024
        /*0098*/ 	.byte	0x00, 0xf0, 0x11, 0x00


	//----- nvinfo : EIATTR_KPARAM_INFO
	.align		4
.L_25:
        /*009c*/ 	.byte	0x04, 0x17
        /*009e*/ 	.short	(.L_27 - .L_26)
.L_26:
        /*00a0*/ 	.word	0x00000000
        /*00a4*/ 	.short	0x0005
        /*00a6*/ 	.short	0x0020
        /*00a8*/ 	.byte	0x00, 0xf0, 0x11, 0x00


	//----- nvinfo : EIATTR_KPARAM_INFO
	.align		4
.L_27:
        /*00ac*/ 	.byte	0x04, 0x17
        /*00ae*/ 	.short	(.L_29 - .L_28)
.L_28:
        /*00b0*/ 	.word	0x00000000
        /*00b4*/ 	.short	0x0004
        /*00b6*/ 	.short	0x001c
        /*00b8*/ 	.byte	0x00, 0xf0, 0x11, 0x00


	//----- nvinfo : EIATTR_KPARAM_INFO
	.align		4
.L_29:
        /*00bc*/ 	.byte	0x04, 0x17
        /*00be*/ 	.short	(.L_31 - .L_30)
.L_30:
        /*00c0*/ 	.word	0x00000000
        /*00c4*/ 	.short	0x0003
        /*00c6*/ 	.short	0x0018
        /*00c8*/ 	.byte	0x00, 0xf0, 0x11, 0x00


	//----- nvinfo : EIATTR_KPARAM_INFO
	.align		4
.L_31:
        /*00cc*/ 	.byte	0x04, 0x17
        /*00ce*/ 	.short	(.L_33 - .L_32)
.L_32:
        /*00d0*/ 	.word	0x00000000
        /*00d4*/ 	.short	0x0002
        /*00d6*/ 	.short	0x0010
        /*00d8*/ 	.byte	0x00, 0xf4, 0x21, 0x00


	//----- nvinfo : EIATTR_KPARAM_INFO
	.align		4
.L_33:
        /*00dc*/ 	.byte	0x04, 0x17
        /*00de*/ 	.short	(.L_35 - .L_34)
.L_34:
        /*00e0*/ 	.word	0x00000000
        /*00e4*/ 	.short	0x0001
        /*00e6*/ 	.short	0x0008
        /*00e8*/ 	.byte	0x00, 0xf4, 0x21, 0x00


	//----- nvinfo : EIATTR_KPARAM_INFO
	.align		4
.L_35:
        /*00ec*/ 	.byte	0x04, 0x17
        /*00ee*/ 	.short	(.L_37 - .L_36)
.L_36:
        /*00f0*/ 	.word	0x00000000
        /*00f4*/ 	.short	0x0000
        /*00f6*/ 	.short	0x0000
        /*00f8*/ 	.byte	0x00, 0xf4, 0x21, 0x00


	//----- nvinfo : EIATTR_MAXREG_COUNT
	.align		4
.L_37:
        /*00fc*/ 	.byte	0x03, 0x1b
        /*00fe*/ 	.short	0x00ff


	//----- nvinfo : EIATTR_NUM_BARRIERS
	.align		4
        /*0100*/ 	.byte	0x02, 0x4c
        /*0102*/ 	.byte	0x01
	.zero		1


	//----- nvinfo : EIATTR_MERCURY_ISA_VERSION
	.align		4
        /*0104*/ 	.byte	0x03, 0x5f
        /*0106*/ 	.short	0x0000


	//----- nvinfo : EIATTR_EXIT_INSTR_OFFSETS
	.align		4
        /*0108*/ 	.byte	0x04, 0x1c
        /*010a*/ 	.short	(.L_39 - .L_38)


	//   ....[0]....
.L_38:
        /*010c*/ 	.word	0x000038f0


	//   ....[1]....
        /*0110*/ 	.word	0x00003920


	//----- nvinfo : EIATTR_REQNTID
	.align		4
.L_39:
        /*0114*/ 	.byte	0x04, 0x10
        /*0116*/ 	.short	(.L_41 - .L_40)
.L_40:
        /*0118*/ 	.word	0x00000080
        /*011c*/ 	.word	0x00000001
        /*0120*/ 	.word	0x00000001
.L_41:


//--------------------- .nv.callgraph             --------------------------
	.section	.nv.callgraph,"",@"SHT_CUDA_CALLGRAPH"
	.align	4
	.sectionentsize	8
	.align		4
        /*0000*/ 	.word	0x00000000
	.align		4
        /*0004*/ 	.word	0xffffffff
	.align		4
        /*0008*/ 	.word	0x00000000
	.align		4
        /*000c*/ 	.word	0xfffffffe
	.align		4
        /*0010*/ 	.word	0x00000000
	.align		4
        /*0014*/ 	.word	0xfffffffd
	.align		4
        /*0018*/ 	.word	0x00000000
	.align		4
        /*001c*/ 	.word	0xfffffffc


//--------------------- .nv.rel.action            --------------------------
	.section	.nv.rel.action,"",@"SHT_CUDA_RELOCINFO"
	.align	8
	.sectionentsize	8
        /*0000*/ 	.byte	0x73, 0x00, 0x00, 0x00, 0x00, 0x00, 0x00, 0x00, 0x00, 0x00, 0x00, 0x11, 0x25, 0x00, 0x05, 0x36


//--------------------- .nv.constant0.matmul_kernel --------------------------
	.section	.nv.constant0.matmul_kernel,"a",@progbits
	.sectionflags	@""
	.align	4
.nv.constant0.matmul_kernel:
	.zero		432


//--------------------- .text.matmul_kernel       --------------------------
	.section	.text.matmul_kernel,"ax",@progbits
	.sectioninfo	@"SHI_REGISTERS=255"
	.align	128
        .global         matmul_kernel
        .type           matmul_kernel,@function
        .size           matmul_kernel,(.L_x_4 - matmul_kernel)
        .other          matmul_kernel,@"STO_CUDA_ENTRY STV_DEFAULT"
matmul_kernel:
.text.matmul_kernel:
[----:B------:R-:W-:Y:S02]  /*0000*/  IMAD.MOV.U32 R1, RZ, RZ, c[0x0][0x28] ;  /* 0x00000a00ff017624 */ /* 0x000fe400078e00ff */
[----:B------:R-:W-:Y:S01]  /*0010*/  IMAD.MOV.U32 R6, RZ, RZ, 0xf ;  /* 0x0000000fff067424 */ /* 0x000fe200078e00ff */
[----:B------:R-:W0:Y:S01]  /*0020*/  S2R R5, SR_CTAID.X ;  /* 0x0000000000057919 */ /* 0x000e220000002500 */
[----:B------:R-:W-:-:S03]  /*0030*/  ULDC.64 UR8, c[0x0][0x118] ;  /* 0x0000460000087ab9 */ /* 0x000fc60000000a00 */
[----:B------:R-:W-:Y:S01]  /*0040*/  IADD3 R0, R6, c[0x0][0x17c], RZ ;  /* 0x00005f0006007a10 */ /* 0x000fe20007ffe0ff */
[----:B------:R-:W1:Y:S03]  /*0050*/  S2R R12, SR_TID.X ;  /* 0x00000000000c7919 */ /* 0x000e660000002100 */
[----:B------:R-:W-:-:S04]  /*0060*/  SHF.R.S32.HI R3, RZ, 0x1f, R0 ;  /* 0x0000001fff037819 */ /* 0x000fc80000011400 */
[----:B------:R-:W-:-:S04]  /*0070*/  LEA.HI R3, R3, R0, RZ, 0x4 ;  /* 0x0000000003037211 */ /* 0x000fc800078f20ff */
[----:B------:R-:W-:-:S05]  /*0080*/  SHF.R.S32.HI R3, RZ, 0x4, R3 ;  /* 0x00000004ff037819 */ /* 0x000fca0000011403 */
[----:B------:R-:W-:Y:S01]  /*0090*/  IMAD.SHL.U32 R4, R3, 0x8, RZ ;  /* 0x0000000803047824 */ /* 0x000fe200078e00ff */
[----:B0-----:R-:W-:-:S04]  /*00a0*/  IABS R10, R5 ;  /* 0x00000005000a7213 */ /* 0x001fc80000000000 */
[-C--:B------:R-:W-:Y:S02]  /*00b0*/  IABS R7, R4.reuse ;  /* 0x0000000400077213 */ /* 0x080fe40000000000 */
[----:B------:R-:W-:Y:S02]  /*00c0*/  IABS R11, R4 ;  /* 0x00000004000b7213 */ /* 0x000fe40000000000 */
[----:B------:R-:W0:Y:S08]  /*00d0*/  I2F.RP R0, R7 ;  /* 0x0000000700007306 */ /* 0x000e300000209400 */
[----:B0-----:R-:W0:Y:S02]  /*00e0*/  MUFU.RCP R0, R0 ;  /* 0x0000000000007308 */ /* 0x001e240000001000 */
[----:B0-----:R-:W-:Y:S01]  /*00f0*/  IADD3 R2, R0, 0xffffffe, RZ ;  /* 0x0ffffffe00027810 */ /* 0x001fe20007ffe0ff */
[----:B------:R-:W-:-:S05]  /*0100*/  IMAD.MOV R0, RZ, RZ, -R11 ;  /* 0x000000ffff007224 */ /* 0x000fca00078e0a0b */
[----:B------:R0:W2:Y:S02]  /*0110*/  F2I.FTZ.U32.TRUNC.NTZ R3, R2 ;  /* 0x0000000200037305 */ /* 0x0000a4000021f000 */
[----:B0-----:R-:W-:Y:S02]  /*0120*/  IMAD.MOV.U32 R2, RZ, RZ, RZ ;  /* 0x000000ffff027224 */ /* 0x001fe400078e00ff */
[----:B--2---:R-:W-:-:S04]  /*0130*/  IMAD.MOV R8, RZ, RZ, -R3 ;  /* 0x000000ffff087224 */ /* 0x004fc800078e0a03 */
[----:B------:R-:W-:Y:S02]  /*0140*/  IMAD R9, R8, R7, RZ ;  /* 0x0000000708097224 */ /* 0x000fe400078e02ff */
[----:B------:R-:W-:Y:S01]  /*0150*/  IMAD.MOV.U32 R8, RZ, RZ, R10 ;  /* 0x000000ffff087224 */ /* 0x000fe200078e000a */
[----:B-1----:R-:W-:Y:S01]  /*0160*/  SHF.R.U32.HI R10, RZ, 0x4, R12 ;  /* 0x00000004ff0a7819 */ /* 0x002fe2000001160c */
[----:B------:R-:W-:-:S06]  /*0170*/  IMAD.HI.U32 R3, R3, R9, R2 ;  /* 0x0000000903037227 */ /* 0x000fcc00078e0002 */
[----:B------:R-:W-:-:S04]  /*0180*/  IMAD.HI.U32 R3, R3, R8, RZ ;  /* 0x0000000803037227 */ /* 0x000fc800078e00ff */
[----:B------:R-:W-:-:S05]  /*0190*/  IMAD R0, R3, R0, R8 ;  /* 0x0000000003007224 */ /* 0x000fca00078e0208 */
[----:B------:R-:W-:-:S13]  /*01a0*/  ISETP.GT.U32.AND P1, PT, R7, R0, PT ;  /* 0x000000000700720c */ /* 0x000fda0003f24070 */
[----:B------:R-:W-:Y:S01]  /*01b0*/  @!P1 IMAD.IADD R0, R0, 0x1, -R7 ;  /* 0x0000000100009824 */ /* 0x000fe200078e0a07 */
[----:B------:R-:W-:Y:S02]  /*01c0*/  @!P1 IADD3 R3, R3, 0x1, RZ ;  /* 0x0000000103039810 */ /* 0x000fe40007ffe0ff */
[----:B------:R-:W-:Y:S02]  /*01d0*/  ISETP.NE.AND P1, PT, R4, RZ, PT ;  /* 0x000000ff0400720c */ /* 0x000fe40003f25270 */
[----:B------:R-:W-:Y:S02]  /*01e0*/  ISETP.GE.U32.AND P0, PT, R0, R7, PT ;  /* 0x000000070000720c */ /* 0x000fe40003f06070 */
[----:B------:R-:W-:-:S04]  /*01f0*/  LOP3.LUT R0, R5, R4, RZ, 0x3c, !PT ;  /* 0x0000000405007212 */ /* 0x000fc800078e3cff */
[----:B------:R-:W-:Y:S02]  /*0200*/  ISETP.GE.AND P2, PT, R0, RZ, PT ;  /* 0x000000ff0000720c */ /* 0x000fe40003f46270 */
[----:B------:R-:W-:-:S05]  /*0210*/  IADD3 R0, R6, c[0x0][0x178], RZ ;  /* 0x00005e0006007a10 */ /* 0x000fca0007ffe0ff */
[----:B------:R-:W-:-:S05]  /*0220*/  @P0 IADD3 R3, R3, 0x1, RZ ;  /* 0x0000000103030810 */ /* 0x000fca0007ffe0ff */
[----:B------:R-:W-:Y:S01]  /*0230*/  IMAD.MOV.U32 R2, RZ, RZ, R3 ;  /* 0x000000ffff027224 */ /* 0x000fe200078e0003 */
[----:B------:R-:W-:-:S03]  /*0240*/  SHF.R.S32.HI R3, RZ, 0x1f, R0 ;  /* 0x0000001fff037819 */ /* 0x000fc60000011400 */
[----:B------:R-:W-:Y:S01]  /*0250*/  @!P2 IMAD.MOV R2, RZ, RZ, -R2 ;  /* 0x000000ffff02a224 */ /* 0x000fe200078e0a02 */
[----:B------:R-:W-:Y:S02]  /*0260*/  @!P1 LOP3.LUT R2, RZ, R4, RZ, 0x33, !PT ;  /* 0x00000004ff029212 */ /* 0x000fe400078e33ff */
[----:B------:R-:W-:-:S03]  /*0270*/  LEA.HI R3, R3, R0, RZ, 0x4 ;  /* 0x0000000003037211 */ /* 0x000fc600078f20ff */
[----:B------:R-:W-:Y:S02]  /*0280*/  IMAD.SHL.U32 R6, R2, 0x8, RZ ;  /* 0x0000000802067824 */ /* 0x000fe400078e00ff */
[----:B------:R-:W-:-:S03]  /*0290*/  IMAD.MOV R2, RZ, RZ, -R2 ;  /* 0x000000ffff027224 */ /* 0x000fc600078e0a02 */
[----:B------:R-:W-:Y:S01]  /*02a0*/  LEA.HI.SX32 R3, R3, -R6, 0x1c ;  /* 0x8000000603037211 */ /* 0x000fe200078fe2ff */
[----:B------:R-:W-:-:S03]  /*02b0*/  IMAD R8, R4, R2, R5 ;  /* 0x0000000204087224 */ /* 0x000fc600078e0205 */
[----:B------:R-:W-:-:S04]  /*02c0*/  IMNMX R11, R3, 0x8, PT ;  /* 0x00000008030b7817 */ /* 0x000fc80003800200 */
[-C--:B------:R-:W-:Y:S02]  /*02d0*/  IABS R7, R11.reuse ;  /* 0x0000000b00077213 */ /* 0x080fe40000000000 */
[----:B------:R-:W-:Y:S02]  /*02e0*/  IABS R4, R11 ;  /* 0x0000000b00047213 */ /* 0x000fe40000000000 */
[----:B------:R-:W0:Y:S08]  /*02f0*/  I2F.RP R0, R7 ;  /* 0x0000000700007306 */ /* 0x000e300000209400 */
[----:B0-----:R-:W0:Y:S02]  /*0300*/  MUFU.RCP R0, R0 ;  /* 0x0000000000007308 */ /* 0x001e240000001000 */
[----:B0-----:R-:W-:Y:S01]  /*0310*/  IADD3 R3, R0, 0xffffffe, RZ ;  /* 0x0ffffffe00037810 */ /* 0x001fe20007ffe0ff */
[----:B------:R-:W-:-:S02]  /*0320*/  IMAD.MOV R0, RZ, RZ, -R4 ;  /* 0x000000ffff007224 */ /* 0x000fc400078e0a04 */
[----:B------:R-:W-:-:S03]  /*0330*/  IMAD.MOV.U32 R4, RZ, RZ, c[0x0][0x180] ;  /* 0x00006000ff047624 */ /* 0x000fc600078e00ff */
[----:B------:R-:W0:Y:S02]  /*0340*/  F2I.FTZ.U32.TRUNC.NTZ R3, R3 ;  /* 0x0000000300037305 */ /* 0x000e24000021f000 */
[----:B------:R-:W-:Y:S01]  /*0350*/  IADD3 R4, R4, 0xff, RZ ;  /* 0x000000ff04047810 */ /* 0x000fe20007ffe0ff */
[----:B0-----:R-:W-:-:S04]  /*0360*/  IMAD.MOV R9, RZ, RZ, -R3 ;  /* 0x000000ffff097224 */ /* 0x001fc800078e0a03 */
[----:B------:R-:W-:Y:S01]  /*0370*/  IMAD.MOV.U32 R2, RZ, RZ, R9 ;  /* 0x000000ffff027224 */ /* 0x000fe200078e0009 */
[----:B------:R-:W-:-:S03]  /*0380*/  IABS R9, R8 ;  /* 0x0000000800097213 */ /* 0x000fc60000000000 */
[----:B------:R-:W-:Y:S02]  /*0390*/  IMAD R5, R2, R7, RZ ;  /* 0x0000000702057224 */ /* 0x000fe400078e02ff */
[----:B------:R-:W-:-:S04]  /*03a0*/  IMAD.MOV.U32 R2, RZ, RZ, RZ ;  /* 0x000000ffff027224 */ /* 0x000fc800078e00ff */
[----:B------:R-:W-:-:S06]  /*03b0*/  IMAD.HI.U32 R2, R3, R5, R2 ;  /* 0x0000000503027227 */ /* 0x000fcc00078e0002 */
[----:B------:R-:W-:-:S04]  /*03c0*/  IMAD.HI.U32 R2, R2, R9, RZ ;  /* 0x0000000902027227 */ /* 0x000fc800078e00ff */
[----:B------:R-:W-:Y:S01]  /*03d0*/  IMAD R0, R2, R0, R9 ;  /* 0x0000000002007224 */ /* 0x000fe200078e0209 */
[----:B------:R-:W-:-:S04]  /*03e0*/  SHF.R.U32.HI R9, RZ, 0x4, R12 ;  /* 0x00000004ff097819 */ /* 0x000fc8000001160c */
[----:B------:R-:W-:Y:S02]  /*03f0*/  ISETP.GT.U32.AND P1, PT, R7, R0, PT ;  /* 0x000000000700720c */ /* 0x000fe40003f24070 */
[----:B------:R-:W-:-:S11]  /*0400*/  SGXT.U32 R9, R9, 0x3 ;  /* 0x000000030909781a */ /* 0x000fd60000000000 */
[----:B------:R-:W-:Y:S01]  /*0410*/  @!P1 IMAD.IADD R0, R0, 0x1, -R7 ;  /* 0x0000000100009824 */ /* 0x000fe200078e0a07 */
[----:B------:R-:W-:Y:S02]  /*0420*/  @!P1 IADD3 R2, R2, 0x1, RZ ;  /* 0x0000000102029810 */ /* 0x000fe40007ffe0ff */
[----:B------:R-:W-:Y:S02]  /*0430*/  ISETP.NE.AND P1, PT, R11, RZ, PT ;  /* 0x000000ff0b00720c */ /* 0x000fe40003f25270 */
[----:B------:R-:W-:Y:S02]  /*0440*/  ISETP.GE.U32.AND P0, PT, R0, R7, PT ;  /* 0x000000070000720c */ /* 0x000fe40003f06070 */
[----:B------:R-:W-:-:S04]  /*0450*/  LOP3.LUT R0, R8, R11, RZ, 0x3c, !PT ;  /* 0x0000000b08007212 */ /* 0x000fc800078e3cff */
[----:B------:R-:W-:-:S07]  /*0460*/  ISETP.GE.AND P2, PT, R0, RZ, PT ;  /* 0x000000ff0000720c */ /* 0x000fce0003f46270 */
[----:B------:R-:W-:Y:S02]  /*0470*/  @P0 IADD3 R2, R2, 0x1, RZ ;  /* 0x0000000102020810 */ /* 0x000fe40007ffe0ff */
[----:B------:R-:W-:-:S04]  /*0480*/  ISETP.GT.AND P0, PT, R4, 0xff, PT ;  /* 0x000000ff0400780c */ /* 0x000fc80003f04270 */
[----:B------:R-:W-:Y:S01]  /*0490*/  @!P2 IMAD.MOV R2, RZ, RZ, -R2 ;  /* 0x000000ffff02a224 */ /* 0x000fe200078e0a02 */
[----:B------:R-:W-:-:S05]  /*04a0*/  @!P1 LOP3.LUT R2, RZ, R11, RZ, 0x33, !PT ;  /* 0x0000000bff029212 */ /* 0x000fca00078e33ff */
[----:B------:R-:W-:-:S03]  /*04b0*/  IMAD.MOV R0, RZ, RZ, -R2 ;  /* 0x000000ffff007224 */ /* 0x000fc600078e0a02 */
[C---:B------:R-:W-:Y:S01]  /*04c0*/  @!P0 IMAD.SHL.U32 R7, R12.reuse, 0x20, RZ ;  /* 0x000000200c078824 */ /* 0x040fe200078e00ff */
[----:B------:R-:W-:Y:S01]  /*04d0*/  @!P0 PRMT R76, RZ, 0x7610, R76 ;  /* 0x00007610ff4c8816 */ /* 0x000fe2000000004c */
[----:B------:R-:W-:Y:S01]  /*04e0*/  IMAD R0, R11, R0, R8 ;  /* 0x000000000b007224 */ /* 0x000fe200078e0208 */
[C---:B------:R-:W-:Y:S01]  /*04f0*/  LOP3.LUT R11, R12.reuse, 0xf, RZ, 0xc0, !PT ;  /* 0x0000000f0c0b7812 */ /* 0x040fe200078ec0ff */
[----:B------:R-:W-:Y:S01]  /*0500*/  @!P0 IMAD.SHL.U32 R8, R12, 0x10, RZ ;  /* 0x000000100c088824 */ /* 0x000fe200078e00ff */
[----:B------:R-:W-:Y:S01]  /*0510*/  @!P0 PRMT R78, RZ, 0x7610, R78 ;  /* 0x00007610ff4e8816 */ /* 0x000fe2000000004e */
[----:B------:R-:W-:Y:S01]  /*0520*/  IMAD.IADD R0, R6, 0x1, R0 ;  /* 0x0000000106007824 */ /* 0x000fe200078e0200 */
[----:B------:R-:W-:Y:S01]  /*0530*/  @!P0 PRMT R76, R76, 0x5410, RZ ;  /* 0x000054104c4c8816 */ /* 0x000fe200000000ff */
[----:B------:R-:W-:Y:S01]  /*0540*/  IMAD.SHL.U32 R6, R2, 0x10, RZ ;  /* 0x0000001002067824 */ /* 0x000fe200078e00ff */
[----:B------:R-:W-:Y:S01]  /*0550*/  @!P0 PRMT R78, R78, 0x5410, RZ ;  /* 0x000054104e4e8816 */ /* 0x000fe200000000ff */
[----:B------:R-:W-:Y:S01]  /*0560*/  IMAD R11, R0, 0x10, R11 ;  /* 0x00000010000b7824 */ /* 0x000fe200078e020b */
[----:B------:R-:W-:Y:S01]  /*0570*/  @!P0 LOP3.LUT R7, R7, 0x60, RZ, 0xc0, !PT ;  /* 0x0000006007078812 */ /* 0x000fe200078ec0ff */
[----:B------:R-:W-:Y:S05]  /*0580*/  @!P0 BRA `(.L_x_0) ;  /* 0x0000315000008947 */ /* 0x000fea0003800000 */
[----:B------:R-:W-:Y:S01]  /*0590*/  IABS R31, c[0x0][0x17c] ;  /* 0x00005f00001f7a13 */ /* 0x000fe20000000000 */
[----:B------:R-:W-:Y:S01]  /*05a0*/  IMAD.MOV.U32 R45, RZ, RZ, c[0x0][0x188] ;  /* 0x00006200ff2d7624 */ /* 0x000fe200078e00ff */
[C---:B------:R-:W-:Y:S01]  /*05b0*/  IADD3 R0, R6.reuse, 0xf, RZ ;  /* 0x0000000f06007810 */ /* 0x040fe20007ffe0ff */
[----:B------:R-:W-:Y:S01]  /*05c0*/  IMAD R44, R9, c[0x0][0x188], RZ ;  /* 0x00006200092c7a24 */ /* 0x000fe200078e02ff */
[----:B------:R-:W0:Y:S01]  /*05d0*/  I2F.RP R5, R31 ;  /* 0x0000001f00057306 */ /* 0x000e220000209400 */
[----:B------:R-:W-:Y:S01]  /*05e0*/  IADD3 R7, R6, 0xe, RZ ;  /* 0x0000000e06077810 */ /* 0x000fe20007ffe0ff */
[----:B------:R-:W-:Y:S01]  /*05f0*/  CS2R R76, SRZ ;  /* 0x00000000004c7805 */ /* 0x000fe2000001ff00 */
[----:B------:R-:W-:Y:S01]  /*0600*/  IABS R15, R0 ;  /* 0x00000000000f7213 */ /* 0x000fe20000000000 */
[----:B------:R-:W-:Y:S01]  /*0610*/  CS2R R78, SRZ ;  /* 0x00000000004e7805 */ /* 0x000fe2000001ff00 */
[----:B------:R-:W-:Y:S01]  /*0620*/  ISETP.GE.AND P3, PT, R0, RZ, PT ;  /* 0x000000ff0000720c */ /* 0x000fe20003f66270 */
[----:B------:R-:W-:Y:S01]  /*0630*/  IMAD.SHL.U32 R45, R45, 0x100, RZ ;  /* 0x000001002d2d7824 */ /* 0x000fe200078e00ff */
[----:B------:R-:W-:Y:S01]  /*0640*/  IABS R16, R7 ;  /* 0x0000000700107213 */ /* 0x000fe20000000000 */
[----:B------:R-:W-:Y:S01]  /*0650*/  ULDC UR6, c[0x0][0x18c] ;  /* 0x0000630000067ab9 */ /* 0x000fe20000000800 */
[C---:B------:R-:W-:Y:S01]  /*0660*/  IADD3 R8, R6.reuse, 0xd, RZ ;  /* 0x0000000d06087810 */ /* 0x040fe20007ffe0ff */
[----:B------:R-:W-:Y:S01]  /*0670*/  ULDC UR7, c[0x0][0x180] ;  /* 0x0000600000077ab9 */ /* 0x000fe20000000800 */
[----:B------:R-:W-:Y:S01]  /*0680*/  IADD3 R30, R6, 0xa, RZ ;  /* 0x0000000a061e7810 */ /* 0x000fe20007ffe0ff */
[----:B------:R-:W-:Y:S01]  /*0690*/  USHF.L.U32 UR6, UR6, 0x8, URZ ;  /* 0x0000000806067899 */ /* 0x000fe2000800063f */
[----:B------:R-:W-:Y:S01]  /*06a0*/  IABS R17, R8 ;  /* 0x0000000800117213 */ /* 0x000fe20000000000 */
[----:B------:R-:W-:Y:S01]  /*06b0*/  ULDC.64 UR4, c[0x0][0x168] ;  /* 0x00005a0000047ab9 */ /* 0x000fe20000000a00 */
[----:B------:R-:W-:Y:S01]  /*06c0*/  ISETP.GE.AND P0, PT, R8, RZ, PT ;  /* 0x000000ff0800720c */ /* 0x000fe20003f06270 */
[----:B0-----:R-:W0:Y:S01]  /*06d0*/  MUFU.RCP R5, R5 ;  /* 0x0000000500057308 */ /* 0x001e220000001000 */
[----:B------:R-:W-:-:S02]  /*06e0*/  IADD3 R8, R6, 0xb, RZ ;  /* 0x0000000b06087810 */ /* 0x000fc40007ffe0ff */
[----:B------:R-:W-:Y:S02]  /*06f0*/  IADD3 R34, R6, 0x8, RZ ;  /* 0x0000000806227810 */ /* 0x000fe40007ffe0ff */
[----:B------:R-:W-:Y:S02]  /*0700*/  ISETP.GE.AND P1, PT, R7, RZ, PT ;  /* 0x000000ff0700720c */ /* 0x000fe40003f26270 */
[----:B------:R-:W-:Y:S02]  /*0710*/  IABS R19, R30 ;  /* 0x0000001e00137213 */ /* 0x000fe40000000000 */
[----:B------:R-:W-:Y:S02]  /*0720*/  IABS R23, R34 ;  /* 0x0000002200177213 */ /* 0x000fe40000000000 */
[----:B------:R-:W-:Y:S02]  /*0730*/  ISETP.GE.AND P2, PT, R8, RZ, PT ;  /* 0x000000ff0800720c */ /* 0x000fe40003f46270 */
[----:B------:R-:W-:-:S02]  /*0740*/  IADD3 R36, R6, 0x6, RZ ;  /* 0x0000000606247810 */ /* 0x000fc40007ffe0ff */
[C---:B------:R-:W-:Y:S02]  /*0750*/  IADD3 R32, R6.reuse, 0x9, RZ ;  /* 0x0000000906207810 */ /* 0x040fe40007ffe0ff */
[----:B0-----:R-:W-:Y:S02]  /*0760*/  IADD3 R2, R5, 0xffffffe, RZ ;  /* 0x0ffffffe05027810 */ /* 0x001fe40007ffe0ff */
[----:B------:R-:W-:Y:S02]  /*0770*/  IABS R21, R32 ;  /* 0x0000002000157213 */ /* 0x000fe40000000000 */
[----:B------:R0:W1:Y:S01]  /*0780*/  F2I.FTZ.U32.TRUNC.NTZ R3, R2 ;  /* 0x0000000200037305 */ /* 0x000062000021f000 */
[----:B------:R-:W-:Y:S02]  /*0790*/  IABS R33, c[0x0][0x178] ;  /* 0x00005e0000217a13 */ /* 0x000fe40000000000 */
[C---:B------:R-:W-:Y:S02]  /*07a0*/  IADD3 R35, R6.reuse, 0x7, RZ ;  /* 0x0000000706237810 */ /* 0x040fe40007ffe0ff */
[----:B------:R-:W-:-:S02]  /*07b0*/  IADD3 R37, R6, 0x5, RZ ;  /* 0x0000000506257810 */ /* 0x000fc40007ffe0ff */
[C---:B------:R-:W-:Y:S01]  /*07c0*/  IADD3 R38, R6.reuse, 0x4, RZ ;  /* 0x0000000406267810 */ /* 0x040fe20007ffe0ff */
[----:B0-----:R-:W-:Y:S01]  /*07d0*/  IMAD.MOV.U32 R2, RZ, RZ, RZ ;  /* 0x000000ffff027224 */ /* 0x001fe200078e00ff */
[C---:B------:R-:W-:Y:S02]  /*07e0*/  IADD3 R40, R6.reuse, 0x2, RZ ;  /* 0x0000000206287810 */ /* 0x040fe40007ffe0ff */
[C---:B------:R-:W-:Y:S02]  /*07f0*/  IADD3 R25, R6.reuse, 0x1, RZ ;  /* 0x0000000106197810 */ /* 0x040fe40007ffe0ff */
[----:B------:R-:W-:Y:S01]  /*0800*/  IABS R27, R40 ;  /* 0x00000028001b7213 */ /* 0x000fe20000000000 */
[----:B-1----:R-:W-:Y:S01]  /*0810*/  IMAD.MOV R14, RZ, RZ, -R3 ;  /* 0x000000ffff0e7224 */ /* 0x002fe200078e0a03 */
[----:B------:R-:W-:Y:S02]  /*0820*/  IADD3 R39, R6, 0x3, RZ ;  /* 0x0000000306277810 */ /* 0x000fe40007ffe0ff */
[----:B------:R-:W-:Y:S01]  /*0830*/  IABS R29, R6 ;  /* 0x00000006001d7213 */ /* 0x000fe20000000000 */
[----:B------:R-:W-:Y:S01]  /*0840*/  IMAD R13, R14, R31, RZ ;  /* 0x0000001f0e0d7224 */ /* 0x000fe200078e02ff */
[----:B------:R-:W-:Y:S01]  /*0850*/  IABS R60, R11 ;  /* 0x0000000b003c7213 */ /* 0x000fe20000000000 */
[----:B------:R-:W-:Y:S01]  /*0860*/  IMAD.MOV.U32 R14, RZ, RZ, R15 ;  /* 0x000000ffff0e7224 */ /* 0x000fe200078e000f */
[----:B------:R-:W-:Y:S01]  /*0870*/  LOP3.LUT R41, R9, 0xe8, RZ, 0xfc, !PT ;  /* 0x000000e809297812 */ /* 0x000fe200078efcff */
[----:B------:R-:W-:Y:S01]  /*0880*/  IMAD.HI.U32 R2, R3, R13, R2 ;  /* 0x0000000d03027227 */ /* 0x000fe200078e0002 */
[----:B------:R-:W-:-:S02]  /*0890*/  LOP3.LUT R42, R9, 0xf0, RZ, 0xfc, !PT ;  /* 0x000000f0092a7812 */ /* 0x000fc400078efcff */
[----:B------:R-:W-:Y:S01]  /*08a0*/  IADD3 R43, R10, 0xf8, RZ ;  /* 0x000000f80a2b7810 */ /* 0x000fe20007ffe0ff */
[----:B------:R-:W-:Y:S02]  /*08b0*/  IMAD.MOV.U32 R15, RZ, RZ, R16 ;  /* 0x000000ffff0f7224 */ /* 0x000fe400078e0010 */
[----:B------:R-:W-:-:S04]  /*08c0*/  IMAD.HI.U32 R3, R2, R14, RZ ;  /* 0x0000000e02037227 */ /* 0x000fc800078e00ff */
[----:B------:R-:W-:Y:S02]  /*08d0*/  IMAD.MOV R3, RZ, RZ, -R3 ;  /* 0x000000ffff037224 */ /* 0x000fe400078e0a03 */
[----:B------:R-:W-:-:S04]  /*08e0*/  IMAD.HI.U32 R5, R2, R15, RZ ;  /* 0x0000000f02057227 */ /* 0x000fc800078e00ff */
[----:B------:R-:W-:Y:S01]  /*08f0*/  IMAD R0, R31, R3, R14 ;  /* 0x000000031f007224 */ /* 0x000fe200078e020e */
[----:B------:R-:W-:Y:S01]  /*0900*/  IADD3 R3, R6, 0xc, RZ ;  /* 0x0000000c06037810 */ /* 0x000fe20007ffe0ff */
[----:B------:R-:W-:-:S03]  /*0910*/  IMAD.HI.U32 R13, R2, R17, RZ ;  /* 0x00000011020d7227 */ /* 0x000fc600078e00ff */
[----:B------:R-:W-:Y:S01]  /*0920*/  ISETP.GT.U32.AND P5, PT, R31, R0, PT ;  /* 0x000000001f00720c */ /* 0x000fe20003fa4070 */
[----:B------:R-:W-:Y:S01]  /*0930*/  IMAD.MOV R16, RZ, RZ, -R5 ;  /* 0x000000ffff107224 */ /* 0x000fe200078e0a05 */
[----:B------:R-:W-:Y:S01]  /*0940*/  ISETP.GE.AND P4, PT, R3, RZ, PT ;  /* 0x000000ff0300720c */ /* 0x000fe20003f86270 */
[----:B------:R-:W-:Y:S02]  /*0950*/  IMAD.MOV R18, RZ, RZ, -R13 ;  /* 0x000000ffff127224 */ /* 0x000fe400078e0a0d */
[C---:B------:R-:W-:Y:S01]  /*0960*/  IMAD R5, R31.reuse, R16, R15 ;  /* 0x000000101f057224 */ /* 0x040fe200078e020f */
[----:B------:R-:W-:Y:S01]  /*0970*/  IABS R16, R3 ;  /* 0x0000000300107213 */ /* 0x000fe20000000000 */
[C---:B------:R-:W-:Y:S01]  /*0980*/  IMAD R7, R31.reuse, R18, R17 ;  /* 0x000000121f077224 */ /* 0x040fe200078e0211 */
[----:B------:R-:W-:Y:S01]  /*0990*/  IABS R17, R8 ;  /* 0x0000000800117213 */ /* 0x000fe20000000000 */
[----:B------:R-:W-:Y:S01]  /*09a0*/  IMAD.HI.U32 R13, R2, R19, RZ ;  /* 0x00000013020d7227 */ /* 0x000fe200078e00ff */
[----:B------:R-:W-:-:S03]  /*09b0*/  ISETP.GT.U32.AND P6, PT, R31, R5, PT ;  /* 0x000000051f00720c */ /* 0x000fc60003fc4070 */
[----:B------:R-:W-:Y:S02]  /*09c0*/  @!P5 IMAD.IADD R0, R0, 0x1, -R31 ;  /* 0x000000010000d824 */ /* 0x000fe400078e0a1f */
[----:B------:R-:W-:-:S03]  /*09d0*/  IMAD.HI.U32 R3, R2, R16, RZ ;  /* 0x0000001002037227 */ /* 0x000fc600078e00ff */
[----:B------:R-:W-:Y:S01]  /*09e0*/  ISETP.GT.U32.AND P5, PT, R31, R0, PT ;  /* 0x000000001f00720c */ /* 0x000fe20003fa4070 */
[----:B------:R-:W-:-:S04]  /*09f0*/  IMAD.HI.U32 R8, R2, R17, RZ ;  /* 0x0000001102087227 */ /* 0x000fc800078e00ff */
[----:B------:R-:W-:-:S04]  /*0a00*/  IMAD.HI.U32 R15, R2, R23, RZ ;  /* 0x00000017020f7227 */ /* 0x000fc800078e00ff */
[----:B------:R-:W-:Y:S02]  /*0a10*/  IMAD.MOV R3, RZ, RZ, -R3 ;  /* 0x000000ffff037224 */ /* 0x000fe400078e0a03 */
[----:B------:R-:W-:Y:S02]  /*0a20*/  IMAD.MOV R20, RZ, RZ, -R13 ;  /* 0x000000ffff147224 */ /* 0x000fe400078e0a0d */
[----:B------:R-:W-:Y:S02]  /*0a30*/  IMAD.MOV R18, RZ, RZ, -R8 ;  /* 0x000000ffff127224 */ /* 0x000fe400078e0a08 */
[----:B------:R-:W-:Y:S02]  /*0a40*/  IMAD.MOV R24, RZ, RZ, -R15 ;  /* 0x000000ffff187224 */ /* 0x000fe400078e0a0f */
[C---:B------:R-:W-:Y:S02]  /*0a50*/  IMAD R8, R31.reuse, R3, R16 ;  /* 0x000000031f087224 */ /* 0x040fe400078e0210 */
[----:B------:R-:W-:Y:S01]  /*0a60*/  @!P5 IMAD.IADD R0, R0, 0x1, -R31 ;  /* 0x000000010000d824 */ /* 0x000fe200078e0a1f */
[C---:B------:R-:W-:Y:S01]  /*0a70*/  ISETP.GT.U32.AND P5, PT, R31.reuse, R7, PT ;  /* 0x000000071f00720c */ /* 0x040fe20003fa4070 */
[C---:B------:R-:W-:Y:S01]  /*0a80*/  IMAD R16, R31.reuse, R20, R19 ;  /* 0x000000141f107224 */ /* 0x040fe200078e0213 */
[----:B------:R-:W-:Y:S01]  /*0a90*/  IABS R19, R37 ;  /* 0x0000002500137213 */ /* 0x000fe20000000000 */
[----:B------:R-:W-:Y:S01]  /*0aa0*/  IMAD R20, R31, R24, R23 ;  /* 0x000000181f147224 */ /* 0x000fe200078e0217 */
[----:B------:R-:W-:Y:S01]  /*0ab0*/  IABS R23, R36 ;  /* 0x0000002400177213 */ /* 0x000fe20000000000 */
[----:B------:R-:W-:Y:S01]  /*0ac0*/  @!P6 IMAD.IADD R5, R5, 0x1, -R31 ;  /* 0x000000010505e824 */ /* 0x000fe200078e0a1f */
[----:B------:R-:W-:Y:S01]  /*0ad0*/  ISETP.GT.U32.AND P6, PT, R31, R8, PT ;  /* 0x000000081f00720c */ /* 0x000fe20003fc4070 */
[----:B------:R-:W-:-:S04]  /*0ae0*/  IMAD.HI.U32 R14, R2, R21, RZ ;  /* 0x00000015020e7227 */ /* 0x000fc800078e00ff */
[----:B------:R-:W-:-:S04]  /*0af0*/  IMAD.HI.U32 R13, R2, R23, RZ ;  /* 0x00000017020d7227 */ /* 0x000fc800078e00ff */
[----:B------:R-:W-:Y:S02]  /*0b00*/  IMAD.MOV R24, RZ, RZ, -R13 ;  /* 0x000000ffff187224 */ /* 0x000fe400078e0a0d */
[----:B------:R-:W-:Y:S02]  /*0b10*/  IMAD.MOV.U32 R13, RZ, RZ, R0 ;  /* 0x000000ffff0d7224 */ /* 0x000fe400078e0000 */
[----:B------:R-:W-:Y:S01]  /*0b20*/  @!P5 IMAD.IADD R7, R7, 0x1, -R31 ;  /* 0x000000010707d824 */ /* 0x000fe200078e0a1f */
[C---:B------:R-:W-:Y:S01]  /*0b30*/  ISETP.GT.U32.AND P5, PT, R31.reuse, R5, PT ;  /* 0x000000051f00720c */ /* 0x040fe20003fa4070 */
[----:B------:R-:W-:Y:S02]  /*0b40*/  @!P3 IMAD.MOV R13, RZ, RZ, -R13 ;  /* 0x000000ffff0db224 */ /* 0x000fe400078e0a0d */
[----:B------:R-:W-:Y:S01]  /*0b50*/  @!P6 IMAD.IADD R8, R8, 0x1, -R31 ;  /* 0x000000010808e824 */ /* 0x000fe200078e0a1f */
[----:B------:R-:W-:Y:S01]  /*0b60*/  ISETP.GT.U32.AND P3, PT, R31, R7, PT ;  /* 0x000000071f00720c */ /* 0x000fe20003f64070 */
[----:B------:R-:W-:-:S02]  /*0b70*/  IMAD.MOV R22, RZ, RZ, -R14 ;  /* 0x000000ffff167224 */ /* 0x000fc400078e0a0e */
[C---:B------:R-:W-:Y:S01]  /*0b80*/  IMAD R14, R31.reuse, R18, R17 ;  /* 0x000000121f0e7224 */ /* 0x040fe200078e0211 */
[C---:B------:R-:W-:Y:S01]  /*0b90*/  ISETP.GT.U32.AND P6, PT, R31.reuse, R8, PT ;  /* 0x000000081f00720c */ /* 0x040fe20003fc4070 */
[----:B------:R-:W0:Y:S01]  /*0ba0*/  I2F.RP R17, R33 ;  /* 0x0000002100117306 */ /* 0x000e220000209400 */
[C---:B------:R-:W-:Y:S01]  /*0bb0*/  IMAD R18, R31.reuse, R22, R21 ;  /* 0x000000161f127224 */ /* 0x040fe200078e0215 */
[----:B------:R-:W-:Y:S01]  /*0bc0*/  IABS R22, R35 ;  /* 0x0000002300167213 */ /* 0x000fe20000000000 */
[----:B------:R-:W-:Y:S01]  /*0bd0*/  IMAD R23, R31, R24, R23 ;  /* 0x000000181f177224 */ /* 0x000fe200078e0217 */
[----:B------:R-:W-:Y:S01]  /*0be0*/  IABS R21, R38 ;  /* 0x0000002600157213 */ /* 0x000fe20000000000 */
[----:B------:R-:W-:Y:S01]  /*0bf0*/  @!P5 IMAD.IADD R5, R5, 0x1, -R31 ;  /* 0x000000010505d824 */ /* 0x000fe200078e0a1f */
[----:B------:R-:W-:Y:S01]  /*0c00*/  ISETP.GT.U32.AND P5, PT, R31, R14, PT ;  /* 0x0000000e1f00720c */ /* 0x000fe20003fa4070 */
[----:B------:R-:W-:-:S04]  /*0c10*/  IMAD.HI.U32 R3, R2, R22, RZ ;  /* 0x0000001602037227 */ /* 0x000fc800078e00ff */
[----:B------:R-:W-:Y:S01]  /*0c20*/  @!P3 IMAD.IADD R7, R7, 0x1, -R31 ;  /* 0x000000010707b824 */ /* 0x000fe200078e0a1f */
[C---:B------:R-:W-:Y:S01]  /*0c30*/  ISETP.GT.U32.AND P3, PT, R31.reuse, R16, PT ;  /* 0x000000101f00720c */ /* 0x040fe20003f64070 */
[----:B------:R-:W-:Y:S02]  /*0c40*/  IMAD.MOV R15, RZ, RZ, -R3 ;  /* 0x000000ffff0f7224 */ /* 0x000fe400078e0a03 */
[----:B------:R-:W-:Y:S01]  /*0c50*/  @!P6 IMAD.IADD R8, R8, 0x1, -R31 ;  /* 0x000000010808e824 */ /* 0x000fe200078e0a1f */
[----:B------:R-:W-:Y:S01]  /*0c60*/  ISETP.GT.U32.AND P6, PT, R31, R18, PT ;  /* 0x000000121f00720c */ /* 0x000fe20003fc4070 */
[----:B0-----:R-:W0:Y:S01]  /*0c70*/  MUFU.RCP R17, R17 ;  /* 0x0000001100117308 */ /* 0x001e220000001000 */
[----:B------:R-:W-:-:S04]  /*0c80*/  IMAD.HI.U32 R3, R2, R19, RZ ;  /* 0x0000001302037227 */ /* 0x000fc800078e00ff */
[----:B------:R-:W-:Y:S02]  /*0c90*/  IMAD R22, R31, R15, R22 ;  /* 0x0000000f1f167224 */ /* 0x000fe400078e0216 */
[----:B------:R-:W-:-:S04]  /*0ca0*/  IMAD.HI.U32 R15, R2, R21, RZ ;  /* 0x00000015020f7227 */ /* 0x000fc800078e00ff */
[----:B------:R-:W-:Y:S02]  /*0cb0*/  IMAD.MOV R24, RZ, RZ, -R3 ;  /* 0x000000ffff187224 */ /* 0x000fe400078e0a03 */
[----:B------:R-:W-:Y:S02]  /*0cc0*/  IMAD.MOV R26, RZ, RZ, -R15 ;  /* 0x000000ffff1a7224 */ /* 0x000fe400078e0a0f */
[--C-:B------:R-:W-:Y:S01]  /*0cd0*/  @!P5 IMAD.IADD R14, R14, 0x1, -R31.reuse ;  /* 0x000000010e0ed824 */ /* 0x100fe200078e0a1f */
[C---:B------:R-:W-:Y:S01]  /*0ce0*/  ISETP.GT.U32.AND P5, PT, R31.reuse, R20, PT ;  /* 0x000000141f00720c */ /* 0x040fe20003fa4070 */
[----:B------:R-:W-:Y:S01]  /*0cf0*/  @!P3 IMAD.IADD R16, R16, 0x1, -R31 ;  /* 0x000000011010b824 */ /* 0x000fe200078e0a1f */
[C---:B------:R-:W-:Y:S01]  /*0d00*/  ISETP.GT.U32.AND P3, PT, R31.reuse, R22, PT ;  /* 0x000000161f00720c */ /* 0x040fe20003f64070 */
[----:B------:R-:W-:Y:S01]  /*0d10*/  IMAD R0, R31, R24, R19 ;  /* 0x000000181f007224 */ /* 0x000fe200078e0213 */
[----:B0-----:R-:W-:Y:S01]  /*0d20*/  IADD3 R19, R17, 0xffffffe, RZ ;  /* 0x0ffffffe11137810 */ /* 0x001fe20007ffe0ff */
[----:B------:R-:W-:Y:S01]  /*0d30*/  IMAD R24, R31, R26, R21 ;  /* 0x0000001a1f187224 */ /* 0x000fe200078e0215 */
[----:B------:R-:W-:Y:S01]  /*0d40*/  IABS R21, R25 ;  /* 0x0000001900157213 */ /* 0x000fe20000000000 */
[----:B------:R-:W-:Y:S01]  /*0d50*/  IMAD.HI.U32 R15, R2, R27, RZ ;  /* 0x0000001b020f7227 */ /* 0x000fe200078e00ff */
[----:B------:R-:W-:-:S03]  /*0d60*/  IABS R26, R39 ;  /* 0x00000027001a7213 */ /* 0x000fc60000000000 */
[----:B------:R-:W-:Y:S01]  /*0d70*/  @!P6 IMAD.IADD R18, R18, 0x1, -R31 ;  /* 0x000000011212e824 */ /* 0x000fe200078e0a1f */
[----:B------:R-:W-:Y:S01]  /*0d80*/  ISETP.GT.U32.AND P6, PT, R31, R14, PT ;  /* 0x0000000e1f00720c */ /* 0x000fe20003fc4070 */
[----:B------:R-:W-:Y:S02]  /*0d90*/  IMAD.MOV R28, RZ, RZ, -R15 ;  /* 0x000000ffff1c7224 */ /* 0x000fe400078e0a0f */
[----:B------:R-:W-:-:S04]  /*0da0*/  IMAD.HI.U32 R17, R2, R21, RZ ;  /* 0x0000001502117227 */ /* 0x000fc800078e00ff */
[C---:B------:R-:W-:Y:S02]  /*0db0*/  IMAD R27, R31.reuse, R28, R27 ;  /* 0x0000001c1f1b7224 */ /* 0x040fe400078e021b */
[----:B------:R-:W-:Y:S02]  /*0dc0*/  IMAD.MOV R28, RZ, RZ, -R17 ;  /* 0x000000ffff1c7224 */ /* 0x000fe400078e0a11 */
[----:B------:R-:W-:Y:S01]  /*0dd0*/  @!P5 IMAD.IADD R20, R20, 0x1, -R31 ;  /* 0x000000011414d824 */ /* 0x000fe200078e0a1f */
[C---:B------:R-:W-:Y:S01]  /*0de0*/  ISETP.GT.U32.AND P5, PT, R31.reuse, R16, PT ;  /* 0x000000101f00720c */ /* 0x040fe20003fa4070 */
[----:B------:R-:W-:Y:S02]  /*0df0*/  IMAD.MOV.U32 R15, RZ, RZ, R5 ;  /* 0x000000ffff0f7224 */ /* 0x000fe400078e0005 */
[----:B------:R-:W-:Y:S02]  /*0e00*/  IMAD.MOV.U32 R17, RZ, RZ, R7 ;  /* 0x000000ffff117224 */ /* 0x000fe400078e0007 */
[----:B------:R-:W-:Y:S01]  /*0e10*/  @!P3 IMAD.IADD R22, R22, 0x1, -R31 ;  /* 0x000000011616b824 */ /* 0x000fe200078e0a1f */
[C---:B------:R-:W-:Y:S01]  /*0e20*/  ISETP.GT.U32.AND P3, PT, R31.reuse, R18, PT ;  /* 0x000000121f00720c */ /* 0x040fe20003f64070 */
[----:B------:R-:W-:Y:S01]  /*0e30*/  @!P1 IMAD.MOV R15, RZ, RZ, -R15 ;  /* 0x000000ffff0f9224 */ /* 0x000fe200078e0a0f */
[C---:B------:R-:W-:Y:S01]  /*0e40*/  ISETP.GT.U32.AND P1, PT, R31.reuse, R20, PT ;  /* 0x000000141f00720c */ /* 0x040fe20003f24070 */
[----:B------:R-:W-:Y:S01]  /*0e50*/  @!P0 IMAD.MOV R17, RZ, RZ, -R17 ;  /* 0x000000ffff118224 */ /* 0x000fe200078e0a11 */
[C---:B------:R-:W-:Y:S01]  /*0e60*/  ISETP.GT.U32.AND P0, PT, R31.reuse, R22, PT ;  /* 0x000000161f00720c */ /* 0x040fe20003f04070 */
[----:B------:R-:W-:Y:S01]  /*0e70*/  @!P6 IMAD.IADD R14, R14, 0x1, -R31 ;  /* 0x000000010e0ee824 */ /* 0x000fe200078e0a1f */
[----:B------:R-:W-:Y:S01]  /*0e80*/  ISETP.GT.U32.AND P6, PT, R31, R23, PT ;  /* 0x000000171f00720c */ /* 0x000fe20003fc4070 */
[----:B------:R-:W-:-:S04]  /*0e90*/  IMAD.HI.U32 R3, R2, R26, RZ ;  /* 0x0000001a02037227 */ /* 0x000fc800078e00ff */
[----:B------:R-:W-:Y:S02]  /*0ea0*/  IMAD.MOV R3, RZ, RZ, -R3 ;  /* 0x000000ffff037224 */ /* 0x000fe400078e0a03 */
[C---:B------:R-:W-:Y:S02]  /*0eb0*/  IMAD R28, R31.reuse, R28, R21 ;  /* 0x0000001c1f1c7224 */ /* 0x040fe400078e0215 */
[C---:B------:R-:W-:Y:S02]  /*0ec0*/  IMAD R26, R31.reuse, R3, R26 ;  /* 0x000000031f1a7224 */ /* 0x040fe400078e021a */
[--C-:B------:R-:W-:Y:S01]  /*0ed0*/  @!P5 IMAD.IADD R16, R16, 0x1, -R31.reuse ;  /* 0x000000011010d824 */ /* 0x100fe200078e0a1f */
[C---:B------:R-:W-:Y:S01]  /*0ee0*/  ISETP.GT.U32.AND P5, PT, R31.reuse, R0, PT ;  /* 0x000000001f00720c */ /* 0x040fe20003fa4070 */
[----:B------:R-:W-:Y:S01]  /*0ef0*/  IMAD.HI.U32 R2, R2, R29, RZ ;  /* 0x0000001d02027227 */ /* 0x000fe200078e00ff */
[----:B------:R-:W0:Y:S03]  /*0f00*/  F2I.FTZ.U32.TRUNC.NTZ R3, R19 ;  /* 0x0000001300037305 */ /* 0x000e26000021f000 */
[--C-:B------:R-:W-:Y:S01]  /*0f10*/  @!P3 IMAD.IADD R18, R18, 0x1, -R31.reuse ;  /* 0x000000011212b824 */ /* 0x100fe200078e0a1f */
[C---:B------:R-:W-:Y:S01]  /*0f20*/  ISETP.GT.U32.AND P3, PT, R31.reuse, R24, PT ;  /* 0x000000181f00720c */ /* 0x040fe20003f64070 */
[--C-:B------:R-:W-:Y:S01]  /*0f30*/  @!P1 IMAD.IADD R20, R20, 0x1, -R31.reuse ;  /* 0x0000000114149824 */ /* 0x100fe200078e0a1f */
[C---:B------:R-:W-:Y:S01]  /*0f40*/  ISETP.GT.U32.AND P1, PT, R31.reuse, R26, PT ;  /* 0x0000001a1f00720c */ /* 0x040fe20003f24070 */
[--C-:B------:R-:W-:Y:S01]  /*0f50*/  @!P0 IMAD.IADD R22, R22, 0x1, -R31.reuse ;  /* 0x0000000116168824 */ /* 0x100fe200078e0a1f */
[----:B------:R-:W-:Y:S01]  /*0f60*/  ISETP.GT.U32.AND P0, PT, R31, R27, PT ;  /* 0x0000001b1f00720c */ /* 0x000fe20003f04070 */
[----:B------:R-:W-:Y:S01]  /*0f70*/  @!P6 IMAD.IADD R23, R23, 0x1, -R31 ;  /* 0x000000011717e824 */ /* 0x000fe200078e0a1f */
[----:B------:R-:W-:Y:S01]  /*0f80*/  ISETP.GT.U32.AND P6, PT, R31, R28, PT ;  /* 0x0000001c1f00720c */ /* 0x000fe20003fc4070 */
[----:B------:R-:W-:-:S02]  /*0f90*/  IMAD.MOV R2, RZ, RZ, -R2 ;  /* 0x000000ffff027224 */ /* 0x000fc400078e0a02 */
[----:B------:R-:W-:Y:S02]  /*0fa0*/  @!P5 IMAD.IADD R0, R0, 0x1, -R31 ;  /* 0x000000010000d824 */ /* 0x000fe400078e0a1f */
[C---:B------:R-:W-:Y:S02]  /*0fb0*/  IMAD R29, R31.reuse, R2, R29 ;  /* 0x000000021f1d7224 */ /* 0x040fe400078e021d */
[--C-:B------:R-:W-:Y:S01]  /*0fc0*/  @!P3 IMAD.IADD R24, R24, 0x1, -R31.reuse ;  /* 0x000000011818b824 */ /* 0x100fe200078e0a1f */
[----:B------:R-:W-:Y:S01]  /*0fd0*/  ISETP.GE.AND P3, PT, R30, RZ, PT ;  /* 0x000000ff1e00720c */ /* 0x000fe20003f66270 */
[--C-:B------:R-:W-:Y:S01]  /*0fe0*/  @!P1 IMAD.IADD R26, R26, 0x1, -R31.reuse ;  /* 0x000000011a1a9824 */ /* 0x100fe200078e0a1f */
[----:B------:R-:W-:Y:S01]  /*0ff0*/  ISETP.GT.U32.AND P5, PT, R31, R29, PT ;  /* 0x0000001d1f00720c */ /* 0x000fe20003fa4070 */
[--C-:B------:R-:W-:Y:S01]  /*1000*/  @!P0 IMAD.IADD R27, R27, 0x1, -R31.reuse ;  /* 0x000000011b1b8824 */ /* 0x100fe200078e0a1f */
[----:B------:R-:W-:Y:S01]  /*1010*/  ISETP.GE.AND P1, PT, R32, RZ, PT ;  /* 0x000000ff2000720c */ /* 0x000fe20003f26270 */
[----:B------:R-:W-:Y:S01]  /*1020*/  @!P6 IMAD.IADD R28, R28, 0x1, -R31 ;  /* 0x000000011c1ce824 */ /* 0x000fe200078e0a1f */
[----:B------:R-:W-:Y:S01]  /*1030*/  ISETP.GE.AND P0, PT, R34, RZ, PT ;  /* 0x000000ff2200720c */ /* 0x000fe20003f06270 */
[----:B0-----:R-:W-:Y:S01]  /*1040*/  IMAD.MOV R2, RZ, RZ, -R3 ;  /* 0x000000ffff027224 */ /* 0x001fe200078e0a03 */
[----:B------:R-:W-:Y:S01]  /*1050*/  ISETP.GE.AND P6, PT, R35, RZ, PT ;  /* 0x000000ff2300720c */ /* 0x000fe20003fc6270 */
[----:B------:R-:W-:Y:S01]  /*1060*/  IMAD.MOV.U32 R19, RZ, RZ, R8 ;  /* 0x000000ffff137224 */ /* 0x000fe200078e0008 */
[----:B------:R-:W-:Y:S01]  /*1070*/  LOP3.LUT R34, R9, 0xb0, RZ, 0xfc, !PT ;  /* 0x000000b009227812 */ /* 0x000fe200078efcff */
[----:B------:R-:W-:Y:S01]  /*1080*/  IMAD R5, R2, R33, RZ ;  /* 0x0000002102057224 */ /* 0x000fe200078e02ff */
[----:B------:R-:W-:Y:S01]  /*1090*/  IADD3 R35, R10, 0xb8, RZ ;  /* 0x000000b80a237810 */ /* 0x000fe20007ffe0ff */
[----:B------:R-:W-:-:S02]  /*10a0*/  IMAD.MOV.U32 R2, RZ, RZ, RZ ;  /* 0x000000ffff027224 */ /* 0x000fc400078e00ff */
[----:B------:R-:W-:Y:S01]  /*10b0*/  @!P5 IMAD.IADD R29, R29, 0x1, -R31 ;  /* 0x000000011d1dd824 */ /* 0x000fe200078e0a1f */
[----:B------:R-:W-:Y:S01]  /*10c0*/  ISETP.GT.U32.AND P5, PT, R31, R28, PT ;  /* 0x0000001c1f00720c */ /* 0x000fe20003fa4070 */
[----:B------:R-:W-:Y:S01]  /*10d0*/  IMAD.MOV.U32 R21, RZ, RZ, R14 ;  /* 0x000000ffff157224 */ /* 0x000fe200078e000e */
[----:B------:R-:W-:Y:S01]  /*10e0*/  SHF.R.S32.HI R14, RZ, 0x6, R12 ;  /* 0x00000006ff0e7819 */ /* 0x000fe2000001140c */
[----:B------:R-:W-:Y:S01]  /*10f0*/  IMAD.HI.U32 R2, R3, R5, R2 ;  /* 0x0000000503027227 */ /* 0x000fe200078e0002 */
[----:B------:R-:W-:-:S03]  /*1100*/  SHF.R.S32.HI R3, RZ, 0x1f, R4 ;  /* 0x0000001fff037819 */ /* 0x000fc60000011404 */
[----:B------:R-:W-:Y:S01]  /*1110*/  @!P4 IMAD.MOV R19, RZ, RZ, -R19 ;  /* 0x000000ffff13c224 */ /* 0x000fe200078e0a13 */
[C---:B------:R-:W-:Y:S01]  /*1120*/  ISETP.GT.U32.AND P4, PT, R31.reuse, R23, PT ;  /* 0x000000171f00720c */ /* 0x040fe20003f84070 */
        /* <DEDUP_REMOVED lines=9> */
[----:B------:R-:W-:Y:S01]  /*11c0*/  ISETP.GT.U32.AND P6, PT, R31, R29, PT ;  /* 0x0000001d1f00720c */ /* 0x000fe20003fc4070 */
[----:B------:R-:W-:Y:S01]  /*11d0*/  IMAD.HI.U32 R2, R2, R60, RZ ;  /* 0x0000003c02027227 */ /* 0x000fe200078e00ff */
[----:B------:R-:W-:-:S03]  /*11e0*/  LEA.HI R104, R3, R4, RZ, 0x8 ;  /* 0x0000000403687211 */ /* 0x000fc600078f40ff */
[----:B------:R-:W-:Y:S01]  /*11f0*/  IMAD.MOV R2, RZ, RZ, -R2 ;  /* 0x000000ffff027224 */ /* 0x000fe200078e0a02 */
[----:B------:R-:W-:Y:S01]  /*1200*/  SHF.R.S32.HI R104, RZ, 0x8, R104 ;  /* 0x00000008ff687819 */ /* 0x000fe20000011468 */
[--C-:B------:R-:W-:Y:S01]  /*1210*/  @!P4 IMAD.IADD R23, R23, 0x1, -R31.reuse ;  /* 0x000000011717c824 */ /* 0x100fe200078e0a1f */
[----:B------:R-:W-:Y:S01]  /*1220*/  ISETP.GE.AND P4, PT, R36, RZ, PT ;  /* 0x000000ff2400720c */ /* 0x000fe20003f86270 */
[----:B------:R-:W-:Y:S01]  /*1230*/  IMAD R60, R33, R2, R60 ;  /* 0x00000002213c7224 */ /* 0x000fe200078e023c */
[----:B------:R-:W-:Y:S01]  /*1240*/  LOP3.LUT R36, R9, 0xc0, RZ, 0xfc, !PT ;  /* 0x000000c009247812 */ /* 0x000fe200078efcff */
[----:B------:R-:W-:Y:S02]  /*1250*/  IMAD.SHL.U32 R2, R12, 0x80, RZ ;  /* 0x000000800c027824 */ /* 0x000fe400078e00ff */
[--C-:B------:R-:W-:Y:S01]  /*1260*/  @!P2 IMAD.IADD R0, R0, 0x1, -R31.reuse ;  /* 0x000000010000a824 */ /* 0x100fe200078e0a1f */
[----:B------:R-:W-:Y:S01]  /*1270*/  ISETP.GE.AND P2, PT, R37, RZ, PT ;  /* 0x000000ff2500720c */ /* 0x000fe20003f46270 */
[--C-:B------:R-:W-:Y:S01]  /*1280*/  @!P3 IMAD.IADD R24, R24, 0x1, -R31.reuse ;  /* 0x000000011818b824 */ /* 0x100fe200078e0a1f */
[----:B------:R-:W-:Y:S01]  /*1290*/  LOP3.LUT R30, R2, 0x1000, RZ, 0xc0, !PT ;  /* 0x00001000021e7812 */ /* 0x000fe200078ec0ff */
[--C-:B------:R-:W-:Y:S01]  /*12a0*/  @!P1 IMAD.IADD R26, R26, 0x1, -R31.reuse ;  /* 0x000000011a1a9824 */ /* 0x100fe200078e0a1f */
[----:B------:R-:W-:Y:S01]  /*12b0*/  SGXT R2, R14, 0x1 ;  /* 0x000000010e02781a */ /* 0x000fe20000000200 */
[--C-:B------:R-:W-:Y:S01]  /*12c0*/  @!P0 IMAD.IADD R27, R27, 0x1, -R31.reuse ;  /* 0x000000011b1b8824 */ /* 0x100fe200078e0a1f */
[----:B------:R-:W-:Y:S01]  /*12d0*/  ISETP.GT.U32.AND P0, PT, R33, R60, PT ;  /* 0x0000003c2100720c */ /* 0x000fe20003f04070 */
[--C-:B------:R-:W-:Y:S01]  /*12e0*/  @!P5 IMAD.IADD R28, R28, 0x1, -R31.reuse ;  /* 0x000000011c1cd824 */ /* 0x100fe200078e0a1f */
[----:B------:R-:W-:Y:S01]  /*12f0*/  ISETP.GE.AND P3, PT, R38, RZ, PT ;  /* 0x000000ff2600720c */ /* 0x000fe20003f66270 */
[----:B------:R-:W-:Y:S01]  /*1300*/  @!P6 IMAD.IADD R29, R29, 0x1, -R31 ;  /* 0x000000011d1de824 */ /* 0x000fe200078e0a1f */
[----:B------:R-:W-:Y:S01]  /*1310*/  SHF.R.S32.HI R31, RZ, 0x2, R12 ;  /* 0x00000002ff1f7819 */ /* 0x000fe2000001140c */
[C---:B------:R-:W-:Y:S01]  /*1320*/  IMAD.SHL.U32 R7, R12.reuse, 0x20, RZ ;  /* 0x000000200c077824 */ /* 0x040fe200078e00ff */
[----:B------:R-:W-:Y:S01]  /*1330*/  ISETP.GE.AND P6, PT, R25, RZ, PT ;  /* 0x000000ff1900720c */ /* 0x000fe20003fc6270 */
[C---:B------:R-:W-:Y:S01]  /*1340*/  IMAD.SHL.U32 R5, R12.reuse, 0x2, RZ ;  /* 0x000000020c057824 */ /* 0x040fe200078e00ff */
[C---:B------:R-:W-:Y:S01]  /*1350*/  LOP3.LUT R25, R12.reuse, 0x7, RZ, 0xc0, !PT ;  /* 0x000000070c197812 */ /* 0x040fe200078ec0ff */
[----:B------:R-:W-:Y:S01]  /*1360*/  IMAD.SHL.U32 R8, R12, 0x10, RZ ;  /* 0x000000100c087824 */ /* 0x000fe200078e00ff */
[----:B------:R-:W-:Y:S01]  /*1370*/  LOP3.LUT R7, R7, 0x60, RZ, 0xc0, !PT ;  /* 0x0000006007077812 */ /* 0x000fe200078ec0ff */
[----:B------:R-:W-:Y:S01]  /*1380*/  @!P4 IMAD.MOV R23, RZ, RZ, -R23 ;  /* 0x000000ffff17c224 */ /* 0x000fe200078e0a17 */
[----:B------:R-:W-:Y:S01]  /*1390*/  SGXT R14, R31, 0x1 ;  /* 0x000000011f0e781a */ /* 0x000fe20000000200 */
[----:B------:R-:W-:Y:S01]  /*13a0*/  IMAD R31, R25, 0x200, R30 ;  /* 0x00000200191f7824 */ /* 0x000fe200078e021e */
[----:B------:R-:W-:Y:S01]  /*13b0*/  ISETP.GE.AND P1, PT, R39, RZ, PT ;  /* 0x000000ff2700720c */ /* 0x000fe20003f26270 */
[----:B------:R-:W-:Y:S01]  /*13c0*/  IMAD.SHL.U32 R32, R25, 0x10, RZ ;  /* 0x0000001019207824 */ /* 0x000fe200078e00ff */
[----:B------:R-:W-:Y:S01]  /*13d0*/  LOP3.LUT R30, R7, 0x90, R14, 0xf8, !PT ;  /* 0x00000090071e7812 */ /* 0x000fe200078ef80e */
[----:B------:R-:W-:Y:S01]  /*13e0*/  @!P0 IMAD.IADD R60, R60, 0x1, -R33 ;  /* 0x000000013c3c8824 */ /* 0x000fe200078e0a21 */
[----:B------:R-:W-:Y:S01]  /*13f0*/  LOP3.LUT R14, R8, 0x100, RZ, 0xc0, !PT ;  /* 0x00000100080e7812 */ /* 0x000fe200078ec0ff */
[----:B------:R-:W-:Y:S01]  /*1400*/  @!P3 IMAD.MOV R24, RZ, RZ, -R24 ;  /* 0x000000ffff18b224 */ /* 0x000fe200078e0a18 */
[----:B------:R-:W-:Y:S01]  /*1410*/  LOP3.LUT R25, R30, 0x10, R5, 0x78, !PT ;  /* 0x000000101e197812 */ /* 0x000fe200078e7805 */
[----:B------:R-:W-:Y:S01]  /*1420*/  @!P6 IMAD.MOV R28, RZ, RZ, -R28 ;  /* 0x000000ffff1ce224 */ /* 0x000fe200078e0a1c */
[----:B------:R-:W-:Y:S01]  /*1430*/  ISETP.GE.AND P5, PT, R40, RZ, PT ;  /* 0x000000ff2800720c */ /* 0x000fe20003fa6270 */
[----:B------:R-:W-:Y:S01]  /*1440*/  IMAD R46, R43, c[0x0][0x188], RZ ;  /* 0x000062002b2e7a24 */ /* 0x000fe200078e02ff */
[----:B------:R-:W-:Y:S01]  /*1450*/  ISETP.GT.U32.AND P0, PT, R33, R60, PT ;  /* 0x0000003c2100720c */ /* 0x000fe20003f04070 */
[----:B------:R-:W-:Y:S01]  /*1460*/  IMAD.IADD R3, R14, 0x1, R25 ;  /* 0x000000010e037824 */ /* 0x000fe200078e0219 */
[----:B------:R-:W-:Y:S01]  /*1470*/  LOP3.LUT R14, RZ, c[0x0][0x17c], RZ, 0x33, !PT ;  /* 0x00005f00ff0e7a12 */ /* 0x000fe200078e33ff */
[----:B------:R-:W-:Y:S01]  /*1480*/  IMAD.MOV.U32 R25, RZ, RZ, R0 ;  /* 0x000000ffff197224 */ /* 0x000fe200078e0000 */
[----:B------:R-:W-:Y:S01]  /*1490*/  LOP3.LUT R2, R2, 0x90, RZ, 0xc0, !PT ;  /* 0x0000009002027812 */ /* 0x000fe200078ec0ff */
[----:B------:R-:W-:Y:S01]  /*14a0*/  @!P1 IMAD.MOV R26, RZ, RZ, -R26 ;  /* 0x000000ffff1a9224 */ /* 0x000fe200078e0a1a */
[----:B------:R-:W-:Y:S01]  /*14b0*/  LOP3.LUT R32, R32, 0x30, R5, 0x78, !PT ;  /* 0x0000003020207812 */ /* 0x000fe200078e7805 */
[----:B------:R-:W-:Y:S01]  /*14c0*/  @!P2 IMAD.MOV R25, RZ, RZ, -R25 ;  /* 0x000000ffff19a224 */ /* 0x000fe200078e0a19 */
[----:B------:R-:W-:Y:S01]  /*14d0*/  ISETP.GE.AND P2, PT, R6, RZ, PT ;  /* 0x000000ff0600720c */ /* 0x000fe20003f46270 */
[----:B------:R-:W-:Y:S01]  /*14e0*/  IMAD R47, R35, c[0x0][0x188], RZ ;  /* 0x00006200232f7a24 */ /* 0x000fe200078e02ff */
[----:B------:R-:W-:Y:S01]  /*14f0*/  LOP3.LUT R5, R2, 0x7e, R5, 0x78, !PT ;  /* 0x0000007e02057812 */ /* 0x000fe200078e7805 */
[----:B------:R-:W-:Y:S01]  /*1500*/  @!P5 IMAD.MOV R27, RZ, RZ, -R27 ;  /* 0x000000ffff1bd224 */ /* 0x000fe200078e0a1b */
[----:B------:R-:W-:Y:S01]  /*1510*/  ISETP.GE.AND P1, PT, R11, RZ, PT ;  /* 0x000000ff0b00720c */ /* 0x000fe20003f26270 */
[----:B------:R-:W-:Y:S01]  /*1520*/  @!P0 IMAD.IADD R60, R60, 0x1, -R33 ;  /* 0x000000013c3c8824 */ /* 0x000fe200078e0a21 */
[----:B------:R-:W-:Y:S01]  /*1530*/  ISETP.NE.AND P0, PT, RZ, c[0x0][0x17c], PT ;  /* 0x00005f00ff007a0c */ /* 0x000fe20003f05270 */
[----:B------:R-:W-:Y:S01]  /*1540*/  IMAD.IADD R4, R31, 0x1, R32 ;  /* 0x000000011f047824 */ /* 0x000fe200078e0220 */
[----:B------:R-:W-:Y:S01]  /*1550*/  LOP3.LUT R2, R12, 0x7f, RZ, 0xc0, !PT ;  /* 0x0000007f0c027812 */ /* 0x000fe200078ec0ff */
[----:B------:R-:W-:Y:S01]  /*1560*/  IMAD R51, R42, c[0x0][0x188], RZ ;  /* 0x000062002a337a24 */ /* 0x000fe200078e02ff */
[C---:B------:R-:W-:Y:S01]  /*1570*/  SEL R13, R14.reuse, R13, !P0 ;  /* 0x0000000d0e0d7207 */ /* 0x040fe20004000000 */
[----:B------:R-:W-:Y:S01]  /*1580*/  IMAD R52, R41, c[0x0][0x188], RZ ;  /* 0x0000620029347a24 */ /* 0x000fe200078e02ff */
[C---:B------:R-:W-:Y:S01]  /*1590*/  SEL R15, R14.reuse, R15, !P0 ;  /* 0x0000000f0e0f7207 */ /* 0x040fe20004000000 */
[----:B------:R-:W-:Y:S01]  /*15a0*/  @!P2 IMAD.MOV R29, RZ, RZ, -R29 ;  /* 0x000000ffff1da224 */ /* 0x000fe200078e0a1d */
[----:B------:R-:W-:Y:S01]  /*15b0*/  SEL R17, R14, R17, !P0 ;  /* 0x000000110e117207 */ /* 0x000fe20004000000 */
[----:B------:R-:W-:Y:S01]  /*15c0*/  IMAD R80, R2, c[0x0][0x18c], RZ ;  /* 0x0000630002507a24 */ /* 0x000fe200078e02ff */
[C---:B------:R-:W-:Y:S01]  /*15d0*/  SEL R19, R14.reuse, R19, !P0 ;  /* 0x000000130e137207 */ /* 0x040fe20004000000 */
[----:B------:R-:W-:Y:S01]  /*15e0*/  @!P1 IMAD.MOV R60, RZ, RZ, -R60 ;  /* 0x000000ffff3c9224 */ /* 0x000fe200078e0a3c */
[----:B------:R-:W-:Y:S01]  /*15f0*/  SEL R21, R14, R21, !P0 ;  /* 0x000000150e157207 */ /* 0x000fe20004000000 */
[----:B------:R-:W-:Y:S01]  /*1600*/  IMAD.WIDE R80, R80, 0x2, RZ ;  /* 0x0000000250507825 */ /* 0x000fe200078e02ff */
[----:B------:R-:W-:-:S02]  /*1610*/  SEL R16, R14, R16, !P0 ;  /* 0x000000100e107207 */ /* 0x000fc40004000000 */
[C---:B------:R-:W-:Y:S01]  /*1620*/  SEL R18, R14.reuse, R18, !P0 ;  /* 0x000000120e127207 */ /* 0x040fe20004000000 */
[----:B------:R-:W-:Y:S01]  /*1630*/  IMAD R13, R13, c[0x0][0x190], RZ ;  /* 0x000064000d0d7a24 */ /* 0x000fe200078e02ff */
[----:B------:R-:W-:Y:S01]  /*1640*/  SEL R20, R14, R20, !P0 ;  /* 0x000000140e147207 */ /* 0x000fe20004000000 */
[----:B------:R-:W-:Y:S01]  /*1650*/  IMAD R149, R16, c[0x0][0x190], RZ ;  /* 0x0000640010957a24 */ /* 0x000fe200078e02ff */
[----:B------:R-:W-:Y:S01]  /*1660*/  SEL R22, R14, R22, !P0 ;  /* 0x000000160e167207 */ /* 0x000fe20004000000 */
[----:B------:R-:W-:Y:S01]  /*1670*/  IMAD R145, R18, c[0x0][0x190], RZ ;  /* 0x0000640012917a24 */ /* 0x000fe200078e02ff */
[----:B------:R-:W-:Y:S01]  /*1680*/  SEL R23, R14, R23, !P0 ;  /* 0x000000170e177207 */ /* 0x000fe20004000000 */
[----:B------:R-:W-:Y:S01]  /*1690*/  IMAD R141, R20, c[0x0][0x190], RZ ;  /* 0x00006400148d7a24 */ /* 0x000fe200078e02ff */
[----:B------:R-:W-:Y:S01]  /*16a0*/  SEL R25, R14, R25, !P0 ;  /* 0x000000190e197207 */ /* 0x000fe20004000000 */
[----:B------:R-:W-:Y:S01]  /*16b0*/  IMAD R137, R22, c[0x0][0x190], RZ ;  /* 0x0000640016897a24 */ /* 0x000fe200078e02ff */
[C---:B------:R-:W-:Y:S01]  /*16c0*/  SEL R24, R14.reuse, R24, !P0 ;  /* 0x000000180e187207 */ /* 0x040fe20004000000 */
[----:B------:R-:W-:Y:S01]  /*16d0*/  IMAD R15, R15, c[0x0][0x190], RZ ;  /* 0x000064000f0f7a24 */ /* 0x000fe200078e02ff */
        /* <DEDUP_REMOVED lines=8> */
[----:B------:R-:W-:Y:S01]  /*1760*/  ISETP.NE.AND P0, PT, RZ, c[0x0][0x178], PT ;  /* 0x00005e00ff007a0c */ /* 0x000fe20003f05270 */
[----:B------:R-:W-:Y:S01]  /*1770*/  IMAD R59, R28, c[0x0][0x190], RZ ;  /* 0x000064001c3b7a24 */ /* 0x000fe200078e02ff */
[----:B------:R-:W-:Y:S01]  /*1780*/  LOP3.LUT R0, R2, 0x80, RZ, 0xfc, !PT ;  /* 0x0000008002007812 */ /* 0x000fe200078efcff */
[----:B------:R-:W-:Y:S01]  /*1790*/  IMAD R21, R21, c[0x0][0x190], RZ ;  /* 0x0000640015157a24 */ /* 0x000fe200078e02ff */
[----:B------:R-:W-:Y:S01]  /*17a0*/  LOP3.LUT R16, R9, 0x20, RZ, 0xfc, !PT ;  /* 0x0000002009107812 */ /* 0x000fe200078efcff */
[----:B------:R-:W-:Y:S01]  /*17b0*/  IMAD R23, R23, c[0x0][0x190], RZ ;  /* 0x0000640017177a24 */ /* 0x000fe200078e02ff */
[C---:B------:R-:W-:Y:S01]  /*17c0*/  LOP3.LUT R18, R9.reuse, 0x30, RZ, 0xfc, !PT ;  /* 0x0000003009127812 */ /* 0x040fe200078efcff */
[----:B------:R-:W-:Y:S01]  /*17d0*/  IMAD R56, R0, c[0x0][0x18c], RZ ;  /* 0x0000630000387a24 */ /* 0x000fe200078e02ff */
[----:B------:R-:W-:Y:S01]  /*17e0*/  LOP3.LUT R20, R9, 0x40, RZ, 0xfc, !PT ;  /* 0x0000004009147812 */ /* 0x000fe200078efcff */
[----:B------:R-:W-:Y:S01]  /*17f0*/  IMAD R25, R25, c[0x0][0x190], RZ ;  /* 0x0000640019197a24 */ /* 0x000fe200078e02ff */
[C---:B------:R-:W-:Y:S01]  /*1800*/  LOP3.LUT R22, R9.reuse, 0x50, RZ, 0xfc, !PT ;  /* 0x0000005009167812 */ /* 0x040fe200078efcff */
[----:B------:R-:W-:Y:S01]  /*1810*/  IMAD.WIDE R56, R56, 0x2, RZ ;  /* 0x0000000238387825 */ /* 0x000fe200078e02ff */
[----:B------:R-:W-:-:S02]  /*1820*/  LOP3.LUT R24, R9, 0x60, RZ, 0xfc, !PT ;  /* 0x0000006009187812 */ /* 0x000fc400078efcff */
[----:B------:R-:W-:Y:S01]  /*1830*/  @!P0 LOP3.LUT R60, RZ, c[0x0][0x178], RZ, 0x33, !PT ;  /* 0x00005e00ff3c8a12 */ /* 0x000fe200078e33ff */
[----:B------:R-:W-:Y:S01]  /*1840*/  IMAD R27, R27, c[0x0][0x190], RZ ;  /* 0x000064001b1b7a24 */ /* 0x000fe200078e02ff */
[C---:B------:R-:W-:Y:S01]  /*1850*/  LOP3.LUT R26, R9.reuse, 0x70, RZ, 0xfc, !PT ;  /* 0x00000070091a7812 */ /* 0x040fe200078efcff */
[----:B------:R-:W-:Y:S01]  /*1860*/  IMAD R29, R14, c[0x0][0x190], RZ ;  /* 0x000064000e1d7a24 */ /* 0x000fe200078e02ff */
[C---:B------:R-:W-:Y:S01]  /*1870*/  LOP3.LUT R14, R9.reuse, 0x10, RZ, 0xfc, !PT ;  /* 0x00000010090e7812 */ /* 0x040fe200078efcff */
[----:B------:R-:W-:Y:S01]  /*1880*/  IMAD R60, R60, c[0x0][0x184], RZ ;  /* 0x000061003c3c7a24 */ /* 0x000fe200078e02ff */
[----:B------:R-:W-:Y:S01]  /*1890*/  LOP3.LUT R28, R9, 0x80, RZ, 0xfc, !PT ;  /* 0x00000080091c7812 */ /* 0x000fe200078efcff */
[--C-:B------:R-:W-:Y:S01]  /*18a0*/  IMAD.WIDE R150, R149, 0x2, R56.reuse ;  /* 0x0000000295967825 */ /* 0x100fe200078e0238 */
[C---:B------:R-:W-:Y:S02]  /*18b0*/  LOP3.LUT R30, R9.reuse, 0x90, RZ, 0xfc, !PT ;  /* 0x00000090091e7812 */ /* 0x040fe400078efcff */
[----:B------:R-:W-:Y:S01]  /*18c0*/  LOP3.LUT R31, R9, 0x98, RZ, 0xfc, !PT ;  /* 0x00000098091f7812 */ /* 0x000fe200078efcff */
[----:B------:R-:W-:Y:S01]  /*18d0*/  IMAD.WIDE R146, R145, 0x2, R56 ;  /* 0x0000000291927825 */ /* 0x000fe200078e0238 */
[----:B------:R-:W-:-:S02]  /*18e0*/  LOP3.LUT R32, R9, 0xa0, RZ, 0xfc, !PT ;  /* 0x000000a009207812 */ /* 0x000fc400078efcff */
[----:B------:R-:W-:Y:S01]  /*18f0*/  LOP3.LUT R33, R9, 0xa8, RZ, 0xfc, !PT ;  /* 0x000000a809217812 */ /* 0x000fe200078efcff */
[--C-:B------:R-:W-:Y:S01]  /*1900*/  IMAD.WIDE R142, R141, 0x2, R56.reuse ;  /* 0x000000028d8e7825 */ /* 0x100fe200078e0238 */
[C---:B------:R-:W-:Y:S02]  /*1910*/  LOP3.LUT R37, R9.reuse, 0xc8, RZ, 0xfc, !PT ;  /* 0x000000c809257812 */ /* 0x040fe400078efcff */
[----:B------:R-:W-:Y:S01]  /*1920*/  LOP3.LUT R38, R9, 0xd0, RZ, 0xfc, !PT ;  /* 0x000000d009267812 */ /* 0x000fe200078efcff */
[--C-:B------:R-:W-:Y:S01]  /*1930*/  IMAD.WIDE R138, R137, 0x2, R56.reuse ;  /* 0x00000002898a7825 */ /* 0x100fe200078e0238 */
[C---:B------:R-:W-:Y:S02]  /*1940*/  LOP3.LUT R39, R9.reuse, 0xd8, RZ, 0xfc, !PT ;  /* 0x000000d809277812 */ /* 0x040fe400078efcff */
[----:B------:R-:W-:Y:S01]  /*1950*/  LOP3.LUT R40, R9, 0xe0, RZ, 0xfc, !PT ;  /* 0x000000e009287812 */ /* 0x000fe200078efcff */
[----:B------:R-:W-:Y:S01]  /*1960*/  IMAD.WIDE R126, R125, 0x2, R56 ;  /* 0x000000027d7e7825 */ /* 0x000fe200078e0238 */
[----:B------:R-:W-:-:S02]  /*1970*/  LEA R172, P0, R60, c[0x0][0x160], 0x1 ;  /* 0x000058003cac7a11 */ /* 0x000fc400078008ff */
[----:B------:R-:W-:Y:S01]  /*1980*/  LOP3.LUT R112, R4, 0x40, RZ, 0x3c, !PT ;  /* 0x0000004004707812 */ /* 0x000fe200078e3cff */
[----:B------:R-:W-:Y:S01]  /*1990*/  IMAD.WIDE R122, R121, 0x2, R56 ;  /* 0x00000002797a7825 */ /* 0x000fe200078e0238 */
[----:B------:R-:W-:-:S03]  /*19a0*/  LEA.HI.X.SX32 R173, R60, c[0x0][0x164], 0x1, P0 ;  /* 0x000059003cad7a11 */ /* 0x000fc600000f0eff */
[----:B------:R-:W-:-:S04]  /*19b0*/  IMAD.WIDE R114, R59, 0x2, R56 ;  /* 0x000000023b727825 */ /* 0x000fc800078e0238 */
        /* <DEDUP_REMOVED lines=8> */
[----:B------:R-:W-:Y:S01]  /*1a40*/  IMAD.WIDE R168, R13, 0x2, R80 ;  /* 0x000000020da87825 */ /* 0x000fe200078e0250 */
[----:B------:R-:W-:-:S03]  /*1a50*/  LOP3.LUT R13, R9, 0x8, RZ, 0xfc, !PT ;  /* 0x00000008090d7812 */ /* 0x000fc600078efcff */
[----:B------:R-:W-:Y:S01]  /*1a60*/  IMAD.WIDE R164, R15, 0x2, R80 ;  /* 0x000000020fa47825 */ /* 0x000fe200078e0250 */
[----:B------:R-:W-:-:S03]  /*1a70*/  LOP3.LUT R15, R9, 0x18, RZ, 0xfc, !PT ;  /* 0x00000018090f7812 */ /* 0x000fc600078efcff */
[----:B------:R-:W-:Y:S01]  /*1a80*/  IMAD.WIDE R160, R17, 0x2, R80 ;  /* 0x0000000211a07825 */ /* 0x000fe200078e0250 */
[----:B------:R-:W-:-:S03]  /*1a90*/  LOP3.LUT R17, R9, 0x28, RZ, 0xfc, !PT ;  /* 0x0000002809117812 */ /* 0x000fc600078efcff */
[----:B------:R-:W-:Y:S01]  /*1aa0*/  IMAD.WIDE R156, R19, 0x2, R80 ;  /* 0x00000002139c7825 */ /* 0x000fe200078e0250 */
[----:B------:R-:W-:-:S03]  /*1ab0*/  IADD3 R19, R10, 0x38, RZ ;  /* 0x000000380a137810 */ /* 0x000fc60007ffe0ff */
[----:B------:R-:W-:Y:S01]  /*1ac0*/  IMAD.WIDE R152, R21, 0x2, R80 ;  /* 0x0000000215987825 */ /* 0x000fe200078e0250 */
[----:B------:R-:W-:-:S03]  /*1ad0*/  LOP3.LUT R21, R9, 0x48, RZ, 0xfc, !PT ;  /* 0x0000004809157812 */ /* 0x000fc600078efcff */
        /* <DEDUP_REMOVED lines=8> */
[----:B------:R-:W-:-:S04]  /*1b60*/  IMAD.WIDE R124, R125, 0x2, R80 ;  /* 0x000000027d7c7825 */ /* 0x000fc800078e0250 */
[----:B------:R-:W-:-:S04]  /*1b70*/  IMAD.WIDE R120, R121, 0x2, R80 ;  /* 0x0000000279787825 */ /* 0x000fc800078e0250 */
[----:B------:R-:W-:Y:S01]  /*1b80*/  IMAD.WIDE R116, R27, 0x2, R80 ;  /* 0x000000021b747825 */ /* 0x000fe200078e0250 */
[----:B------:R-:W-:-:S03]  /*1b90*/  IADD3 R27, R10, 0x78, RZ ;  /* 0x000000780a1b7810 */ /* 0x000fc60007ffe0ff */
[----:B------:R-:W-:-:S04]  /*1ba0*/  IMAD.WIDE R58, R59, 0x2, R80 ;  /* 0x000000023b3a7825 */ /* 0x000fc800078e0250 */
[----:B------:R-:W-:-:S04]  /*1bb0*/  IMAD.WIDE R56, R29, 0x2, R56 ;  /* 0x000000021d387825 */ /* 0x000fc800078e0238 */
[----:B------:R-:W-:Y:S01]  /*1bc0*/  IMAD.WIDE R80, R29, 0x2, R80 ;  /* 0x000000021d507825 */ /* 0x000fe200078e0250 */
[----:B------:R-:W-:-:S03]  /*1bd0*/  LOP3.LUT R29, R9, 0x88, RZ, 0xfc, !PT ;  /* 0x00000088091d7812 */ /* 0x000fc600078efcff */
[----:B------:R-:W-:Y:S02]  /*1be0*/  IMAD.SHL.U32 R50, R2, 0x2, RZ ;  /* 0x0000000202327824 */ /* 0x000fe400078e00ff */
[----:B------:R-:W-:Y:S02]  /*1bf0*/  IMAD R48, R27, c[0x0][0x188], RZ ;  /* 0x000062001b307a24 */ /* 0x000fe400078e02ff */
        /* <DEDUP_REMOVED lines=8> */
[----:B------:R-:W-:Y:S01]  /*1c80*/  IMAD R82, R37, c[0x0][0x188], RZ ;  /* 0x0000620025527a24 */ /* 0x000fe200078e02ff */
[----:B------:R-:W-:Y:S01]  /*1c90*/  LOP3.LUT R109, R50, 0x50, RZ, 0x3c, !PT ;  /* 0x00000050326d7812 */ /* 0x000fe200078e3cff */
[----:B------:R-:W-:Y:S01]  /*1ca0*/  IMAD R83, R36, c[0x0][0x188], RZ ;  /* 0x0000620024537a24 */ /* 0x000fe200078e02ff */
[----:B------:R-:W-:Y:S01]  /*1cb0*/  LOP3.LUT R110, R50, 0x60, RZ, 0x3c, !PT ;  /* 0x00000060326e7812 */ /* 0x000fe200078e3cff */
[----:B------:R-:W-:Y:S01]  /*1cc0*/  IMAD R84, R34, c[0x0][0x188], RZ ;  /* 0x0000620022547a24 */ /* 0x000fe200078e02ff */
[----:B------:R-:W-:Y:S01]  /*1cd0*/  LOP3.LUT R111, R50, 0x70, RZ, 0x3c, !PT ;  /* 0x00000070326f7812 */ /* 0x000fe200078e3cff */
[----:B------:R-:W-:-:S02]  /*1ce0*/  IMAD R85, R33, c[0x0][0x188], RZ ;  /* 0x0000620021557a24 */ /* 0x000fc400078e02ff */
[----:B------:R-:W-:Y:S02]  /*1cf0*/  IMAD R86, R32, c[0x0][0x188], RZ ;  /* 0x0000620020567a24 */ /* 0x000fe400078e02ff */
[----:B------:R-:W-:Y:S02]  /*1d00*/  IMAD R87, R31, c[0x0][0x188], RZ ;  /* 0x000062001f577a24 */ /* 0x000fe400078e02ff */
[----:B------:R-:W-:Y:S02]  /*1d10*/  IMAD R88, R30, c[0x0][0x188], RZ ;  /* 0x000062001e587a24 */ /* 0x000fe400078e02ff */
[----:B------:R-:W-:Y:S02]  /*1d20*/  IMAD R89, R29, c[0x0][0x188], RZ ;  /* 0x000062001d597a24 */ /* 0x000fe400078e02ff */
[----:B------:R-:W-:Y:S02]  /*1d30*/  IMAD R90, R28, c[0x0][0x188], RZ ;  /* 0x000062001c5a7a24 */ /* 0x000fe400078e02ff */
        /* <DEDUP_REMOVED lines=13> */
.L_x_2:
[----:B------:R-:W-:Y:S01]  /*1e10*/  ISETP.GE.AND P0, PT, R9, UR7, PT ;  /* 0x0000000709007c0c */ /* 0x000fe2000bf06270 */
[----:B------:R-:W-:Y:S01]  /*1e20*/  IMAD.WIDE R66, R44, 0x2, R172 ;  /* 0x000000022c427825 */ /* 0x000fe200078e02ac */
[----:B------:R-:W-:-:S02]  /*1e30*/  ISETP.GE.AND P2, PT, R14, UR7, PT ;  /* 0x000000070e007c0c */ /* 0x000fc4000bf46270 */
[----:B------:R-:W-:Y:S01]  /*1e40*/  PRMT R74, RZ, 0x7610, R74 ;  /* 0x00007610ff4a7816 */ /* 0x000fe2000000004a */
[----:B------:R-:W-:Y:S01]  /*1e50*/  IMAD.WIDE R64, R102, 0x2, R172 ;  /* 0x0000000266407825 */ /* 0x000fe200078e02ac */
[----:B------:R-:W-:Y:S02]  /*1e60*/  PRMT R60, RZ, 0x7610, R60 ;  /* 0x00007610ff3c7816 */ /* 0x000fe4000000003c */
[----:B------:R-:W-:Y:S02]  /*1e70*/  ISETP.GE.AND P3, PT, R16, UR7, PT ;  /* 0x0000000710007c0c */ /* 0x000fe4000bf66270 */
[----:B------:R-:W-:-:S03]  /*1e80*/  ISETP.GE.AND P1, PT, R13, UR7, PT ;  /* 0x000000070d007c0c */ /* 0x000fc6000bf26270 */
[----:B------:R0:W2:Y:S01]  /*1e90*/  @!P0 LDG.E.U16 R74, [R66.64] ;  /* 0x00000008424a8981 */ /* 0x0000a2000c1e1500 */
[----:B------:R-:W-:Y:S01]  /*1ea0*/  ISETP.GE.AND P0, PT, R15, UR7, PT ;  /* 0x000000070f007c0c */ /* 0x000fe2000bf06270 */
[--C-:B------:R-:W-:Y:S01]  /*1eb0*/  IMAD.WIDE R68, R100, 0x2, R172.reuse ;  /* 0x0000000264447825 */ /* 0x100fe200078e02ac */
[----:B------:R-:W-:Y:S01]  /*1ec0*/  ISETP.GE.AND P4, PT, R17, UR7, PT ;  /* 0x0000000711007c0c */ /* 0x000fe2000bf86270 */
[----:B------:R1:W3:Y:S01]  /*1ed0*/  @!P2 LDG.E.U16 R60, [R64.64] ;  /* 0x00000008403ca981 */ /* 0x0002e2000c1e1500 */
[----:B------:R-:W-:Y:S01]  /*1ee0*/  ISETP.GE.AND P2, PT, R20, UR7, PT ;  /* 0x0000000714007c0c */ /* 0x000fe2000bf46270 */
[----:B------:R-:W-:Y:S01]  /*1ef0*/  IMAD.WIDE R62, R103, 0x2, R172 ;  /* 0x00000002673e7825 */ /* 0x000fe200078e02ac */
[----:B------:R-:W-:Y:S02]  /*1f00*/  PRMT R184, RZ, 0x7610, R184 ;  /* 0x00007610ffb87816 */ /* 0x000fe400000000b8 */
[----:B------:R-:W-:Y:S01]  /*1f10*/  PRMT R194, RZ, 0x7610, R194 ;  /* 0x00007610ffc27816 */ /* 0x000fe200000000c2 */
[----:B0-----:R-:W-:Y:S01]  /*1f20*/  IMAD.WIDE R66, R101, 0x2, R172 ;  /* 0x0000000265427825 */ /* 0x001fe200078e02ac */
[----:B------:R-:W-:-:S02]  /*1f30*/  PRMT R178, RZ, 0x7610, R178 ;  /* 0x00007610ffb27816 */ /* 0x000fc400000000b2 */
[----:B------:R-:W-:Y:S01]  /*1f40*/  PRMT R188, RZ, 0x7610, R188 ;  /* 0x00007610ffbc7816 */ /* 0x000fe200000000bc */
[----:B------:R-:W-:Y:S01]  /*1f50*/  IMAD.WIDE R70, R99, 0x2, R172 ;  /* 0x0000000263467825 */ /* 0x000fe200078e02ac */
[----:B------:R0:W4:Y:S01]  /*1f60*/  @!P0 LDG.E.U16 R184, [R66.64] ;  /* 0x0000000842b88981 */ /* 0x000122000c1e1500 */
[----:B------:R-:W-:Y:S02]  /*1f70*/  PRMT R204, RZ, 0x7610, R204 ;  /* 0x00007610ffcc7816 */ /* 0x000fe400000000cc */
[----:B------:R-:W-:Y:S01]  /*1f80*/  ISETP.GE.AND P0, PT, R18, UR7, PT ;  /* 0x0000000712007c0c */ /* 0x000fe2000bf06270 */
[----:B------:R5:W2:Y:S01]  /*1f90*/  @!P3 LDG.E.U16 R194, [R68.64] ;  /* 0x0000000844c2b981 */ /* 0x000aa2000c1e1500 */
[----:B------:R-:W-:-:S03]  /*1fa0*/  ISETP.GE.AND P3, PT, R21, UR7, PT ;  /* 0x0000000715007c0c */ /* 0x000fc6000bf66270 */
[----:B------:R1:W2:Y:S01]  /*1fb0*/  @!P1 LDG.E.U16 R178, [R62.64] ;  /* 0x000000083eb29981 */ /* 0x0002a2000c1e1500 */
[----:B0-----:R-:W-:Y:S01]  /*1fc0*/  IMAD.WIDE R66, R97, 0x2, R172 ;  /* 0x0000000261427825 */ /* 0x001fe200078e02ac */
[----:B------:R-:W-:Y:S02]  /*1fd0*/  ISETP.GE.AND P1, PT, R19, UR7, PT ;  /* 0x0000000713007c0c */ /* 0x000fe4000bf26270 */
[----:B------:R0:W2:Y:S01]  /*1fe0*/  @!P4 LDG.E.U16 R188, [R70.64] ;  /* 0x0000000846bcc981 */ /* 0x0000a2000c1e1500 */
[----:B------:R-:W-:-:S03]  /*1ff0*/  ISETP.GE.AND P4, PT, R22, UR7, PT ;  /* 0x0000000716007c0c */ /* 0x000fc6000bf86270 */
[----:B------:R0:W2:Y:S01]  /*2000*/  @!P2 LDG.E.U16 R204, [R66.64] ;  /* 0x0000000842cca981 */ /* 0x0000a2000c1e1500 */
[----:B------:R-:W-:Y:S01]  /*2010*/  ISETP.GE.AND P2, PT, R23, UR7, PT ;  /* 0x0000000717007c0c */ /* 0x000fe2000bf46270 */
[----:B-1----:R-:W-:Y:S01]  /*2020*/  IMAD.WIDE R62, R98, 0x2, R172 ;  /* 0x00000002623e7825 */ /* 0x002fe200078e02ac */
[----:B------:R-:W-:Y:S02]  /*2030*/  PRMT R202, RZ, 0x7610, R202 ;  /* 0x00007610ffca7816 */ /* 0x000fe400000000ca */
[----:B------:R-:W-:Y:S01]  /*2040*/  PRMT R206, RZ, 0x7610, R206 ;  /* 0x00007610ffce7816 */ /* 0x000fe200000000ce */
[----:B-----5:R-:W-:Y:S01]  /*2050*/  IMAD.WIDE R68, R96, 0x2, R172 ;  /* 0x0000000260447825 */ /* 0x020fe200078e02ac */
[----:B------:R-:W-:Y:S02]  /*2060*/  PRMT R198, RZ, 0x7610, R198 ;  /* 0x00007610ffc67816 */ /* 0x000fe400000000c6 */
[----:B------:R-:W-:Y:S01]  /*2070*/  PRMT R200, RZ, 0x7610, R200 ;  /* 0x00007610ffc87816 */ /* 0x000fe200000000c8 */
[----:B------:R1:W5:Y:S01]  /*2080*/  @!P0 LDG.E.U16 R202, [R62.64] ;  /* 0x000000083eca8981 */ /* 0x000362000c1e1500 */
[----:B------:R-:W-:Y:S01]  /*2090*/  PRMT R180, RZ, 0x7610, R180 ;  /* 0x00007610ffb47816 */ /* 0x000fe200000000b4 */
[----:B------:R-:W-:-:S02]  /*20a0*/  IMAD.WIDE R64, R49, 0x2, R172 ;  /* 0x0000000231407825 */ /* 0x000fc400078e02ac */
[----:B------:R1:W2:Y:S01]  /*20b0*/  @!P3 LDG.E.U16 R206, [R68.64] ;  /* 0x0000000844ceb981 */ /* 0x0002a2000c1e1500 */
[----:B------:R-:W-:Y:S01]  /*20c0*/  ISETP.GE.AND P3, PT, R24, UR7, PT ;  /* 0x0000000718007c0c */ /* 0x000fe2000bf66270 */
[--C-:B0-----:R-:W-:Y:S02]  /*20d0*/  IMAD.WIDE R70, R95, 0x2, R172.reuse ;  /* 0x000000025f467825 */ /* 0x101fe400078e02ac */
[----:B------:R0:W2:Y:S02]  /*20e0*/  @!P1 LDG.E.U16 R198, [R64.64] ;  /* 0x0000000840c69981 */ /* 0x0000a4000c1e1500 */
[----:B-1----:R-:W-:Y:S01]  /*20f0*/  IMAD.WIDE R62, R94, 0x2, R172 ;  /* 0x000000025e3e7825 */ /* 0x002fe200078e02ac */
[----:B------:R-:W-:Y:S01]  /*2100*/  ISETP.GE.AND P1, PT, R27, UR7, PT ;  /* 0x000000071b007c0c */ /* 0x000fe2000bf26270 */
[----:B------:R1:W2:Y:S01]  /*2110*/  @!P4 LDG.E.U16 R200, [R70.64] ;  /* 0x0000000846c8c981 */ /* 0x0002a2000c1e1500 */
[----:B------:R-:W-:-:S03]  /*2120*/  ISETP.GE.AND P4, PT, R25, UR7, PT ;  /* 0x0000000719007c0c */ /* 0x000fc6000bf86270 */
[----:B------:R1:W2:Y:S01]  /*2130*/  @!P2 LDG.E.U16 R180, [R62.64] ;  /* 0x000000083eb4a981 */ /* 0x0002a2000c1e1500 */
[----:B------:R-:W-:Y:S01]  /*2140*/  ISETP.GE.AND P2, PT, R29, UR7, PT ;  /* 0x000000071d007c0c */ /* 0x000fe2000bf46270 */
[----:B0-----:R-:W-:Y:S01]  /*2150*/  IMAD.WIDE R64, R93, 0x2, R172 ;  /* 0x000000025d407825 */ /* 0x001fe200078e02ac */
[----:B------:R-:W-:Y:S02]  /*2160*/  PRMT R190, RZ, 0x7610, R190 ;  /* 0x00007610ffbe7816 */ /* 0x000fe400000000be */
[----:B------:R-:W-:Y:S01]  /*2170*/  PRMT R186, RZ, 0x7610, R186 ;  /* 0x00007610ffba7816 */ /* 0x000fe200000000ba */
[----:B------:R-:W-:Y:S01]  /*2180*/  IMAD.WIDE R66, R92, 0x2, R172 ;  /* 0x000000025c427825 */ /* 0x000fe200078e02ac */
[----:B------:R-:W-:Y:S02]  /*2190*/  PRMT R240, RZ, 0x7610, R240 ;  /* 0x00007610fff07816 */ /* 0x000fe400000000f0 */
[----:B------:R0:W2:Y:S01]  /*21a0*/  @!P3 LDG.E.U16 R190, [R64.64] ;  /* 0x0000000840beb981 */ /* 0x0000a2000c1e1500 */
[----:B------:R-:W-:Y:S01]  /*21b0*/  PRMT R236, RZ, 0x7610, R236 ;  /* 0x00007610ffec7816 */ /* 0x000fe200000000ec */
[--C-:B------:R-:W-:Y:S01]  /*21c0*/  IMAD.WIDE R72, R48, 0x2, R172.reuse ;  /* 0x0000000230487825 */ /* 0x100fe200078e02ac */
[----:B------:R-:W-:Y:S01]  /*21d0*/  ISETP.GE.AND P5, PT, R26, UR7, PT ;  /* 0x000000071a007c0c */ /* 0x000fe2000bfa6270 */
[----:B------:R1:W2:Y:S01]  /*21e0*/  @!P4 LDG.E.U16 R186, [R66.64] ;  /* 0x0000000842bac981 */ /* 0x0002a2000c1e1500 */
[----:B------:R-:W-:Y:S01]  /*21f0*/  ISETP.GE.AND P0, PT, R28, UR7, PT ;  /* 0x000000071c007c0c */ /* 0x000fe2000bf06270 */
[----:B0-----:R-:W-:-:S02]  /*2200*/  IMAD.WIDE R64, R89, 0x2, R172 ;  /* 0x0000000259407825 */ /* 0x001fc400078e02ac */
[----:B------:R0:W2:Y:S01]  /*2210*/  @!P1 LDG.E.U16 R240, [R72.64] ;  /* 0x0000000848f09981 */ /* 0x0000a2000c1e1500 */
[----:B------:R-:W-:Y:S02]  /*2220*/  ISETP.GE.AND P3, PT, R30, UR7, PT ;  /* 0x000000071e007c0c */ /* 0x000fe4000bf66270 */
[----:B------:R-:W-:Y:S01]  /*2230*/  ISETP.GE.AND P1, PT, R31, UR7, PT ;  /* 0x000000071f007c0c */ /* 0x000fe2000bf26270 */
[----:B------:R0:W2:Y:S01]  /*2240*/  @!P2 LDG.E.U16 R236, [R64.64] ;  /* 0x0000000840eca981 */ /* 0x0000a2000c1e1500 */
[----:B------:R-:W-:Y:S02]  /*2250*/  ISETP.GE.AND P4, PT, R33, UR7, PT ;  /* 0x0000000721007c0c */ /* 0x000fe4000bf86270 */
[----:B------:R-:W-:Y:S01]  /*2260*/  ISETP.GE.AND P2, PT, R34, UR7, PT ;  /* 0x0000000722007c0c */ /* 0x000fe2000bf46270 */
[----:B------:R-:W-:Y:S01]  /*2270*/  IMAD.WIDE R68, R91, 0x2, R172 ;  /* 0x000000025b447825 */ /* 0x000fe200078e02ac */
[----:B------:R-:W-:Y:S02]  /*2280*/  PRMT R196, RZ, 0x7610, R196 ;  /* 0x00007610ffc47816 */ /* 0x000fe400000000c4 */
[----:B------:R-:W-:Y:S01]  /*2290*/  PRMT R238, RZ, 0x7610, R238 ;  /* 0x00007610ffee7816 */ /* 0x000fe200000000ee */
[----:B------:R-:W-:Y:S01]  /*22a0*/  IMAD.WIDE R174, R90, 0x2, R172 ;  /* 0x000000025aae7825 */ /* 0x000fe200078e02ac */
[----:B------:R-:W-:-:S02]  /*22b0*/  PRMT R234, RZ, 0x7610, R234 ;  /* 0x00007610ffea7816 */ /* 0x000fc400000000ea */
[----:B------:R0:W4:Y:S01]  /*22c0*/  @!P5 LDG.E.U16 R196, [R68.64] ;  /* 0x0000000844c4d981 */ /* 0x000122000c1e1500 */
[----:B------:R-:W-:Y:S01]  /*22d0*/  PRMT R232, RZ, 0x7610, R232 ;  /* 0x00007610ffe87816 */ /* 0x000fe200000000e8 */
[----:B-1----:R-:W-:Y:S01]  /*22e0*/  IMAD.WIDE R66, R88, 0x2, R172 ;  /* 0x0000000258427825 */ /* 0x002fe200078e02ac */
[----:B------:R-:W-:Y:S01]  /*22f0*/  PRMT R228, RZ, 0x7610, R228 ;  /* 0x00007610ffe47816 */ /* 0x000fe200000000e4 */
[----:B------:R1:W5:Y:S01]  /*2300*/  @!P0 LDG.E.U16 R238, [R174.64] ;  /* 0x00000008aeee8981 */ /* 0x000362000c1e1500 */
[----:B------:R-:W-:Y:S01]  /*2310*/  PRMT R226, RZ, 0x7610, R226 ;  /* 0x00007610ffe27816 */ /* 0x000fe200000000e2 */
[--C-:B------:R-:W-:Y:S01]  /*2320*/  IMAD.WIDE R70, R87, 0x2, R172.reuse ;  /* 0x0000000257467825 */ /* 0x100fe200078e02ac */
[----:B------:R-:W-:Y:S01]  /*2330*/  ISETP.GE.AND P0, PT, R32, UR7, PT ;  /* 0x0000000720007c0c */ /* 0x000fe2000bf06270 */
[----:B------:R1:W5:Y:S02]  /*2340*/  @!P3 LDG.E.U16 R234, [R66.64] ;  /* 0x0000000842eab981 */ /* 0x000364000c1e1500 */
[----:B0-----:R-:W-:-:S04]  /*2350*/  IMAD.WIDE R68, R85, 0x2, R172 ;  /* 0x0000000255447825 */ /* 0x001fc800078e02ac */
[----:B------:R-:W-:Y:S01]  /*2360*/  IMAD.WIDE R72, R84, 0x2, R172 ;  /* 0x0000000254487825 */ /* 0x000fe200078e02ac */
[----:B------:R0:W5:Y:S01]  /*2370*/  @!P1 LDG.E.U16 R232, [R70.64] ;  /* 0x0000000846e89981 */ /* 0x000162000c1e1500 */
[----:B------:R-:W-:Y:S02]  /*2380*/  ISETP.GE.AND P1, PT, R35, UR7, PT ;  /* 0x0000000723007c0c */ /* 0x000fe4000bf26270 */
[----:B------:R-:W-:Y:S01]  /*2390*/  ISETP.GE.AND P3, PT, R37, UR7, PT ;  /* 0x0000000725007c0c */ /* 0x000fe2000bf66270 */
[----:B------:R0:W5:Y:S01]  /*23a0*/  @!P4 LDG.E.U16 R228, [R68.64] ;  /* 0x0000000844e4c981 */ /* 0x000162000c1e1500 */
[----:B------:R-:W-:-:S03]  /*23b0*/  ISETP.GE.AND P4, PT, R40, UR7, PT ;  /* 0x0000000728007c0c */ /* 0x000fc6000bf86270 */
[----:B------:R0:W5:Y:S01]  /*23c0*/  @!P2 LDG.E.U16 R226, [R72.64] ;  /* 0x0000000848e2a981 */ /* 0x000162000c1e1500 */
[----:B------:R-:W-:Y:S01]  /*23d0*/  ISETP.GE.AND P2, PT, R38, UR7, PT ;  /* 0x0000000726007c0c */ /* 0x000fe2000bf46270 */
[----:B------:R-:W-:Y:S01]  /*23e0*/  IMAD.WIDE R62, R86, 0x2, R172 ;  /* 0x00000002563e7825 */ /* 0x000fe200078e02ac */
[----:B------:R-:W-:Y:S02]  /*23f0*/  PRMT R230, RZ, 0x7610, R230 ;  /* 0x00007610ffe67816 */ /* 0x000fe400000000e6 */
[----:B------:R-:W-:Y:S01]  /*2400*/  PRMT R224, RZ, 0x7610, R224 ;  /* 0x00007610ffe07816 */ /* 0x000fe200000000e0 */
[----:B------:R-:W-:Y:S01]  /*2410*/  IMAD.WIDE R64, R47, 0x2, R172 ;  /* 0x000000022f407825 */ /* 0x000fe200078e02ac */
[----:B------:R-:W-:Y:S02]  /*2420*/  PRMT R220, RZ, 0x7610, R220 ;  /* 0x00007610ffdc7816 */ /* 0x000fe400000000dc */
[----:B------:R1:W5:Y:S01]  /*2430*/  @!P0 LDG.E.U16 R230, [R62.64] ;  /* 0x000000083ee68981 */ /* 0x000362000c1e1500 */
[----:B------:R-:W-:Y:S01]  /*2440*/  PRMT R218, RZ, 0x7610, R218 ;  /* 0x00007610ffda7816 */ /* 0x000fe200000000da */
[----:B0-----:R-:W-:Y:S01]  /*2450*/  IMAD.WIDE R70, R82, 0x2, R172 ;  /* 0x0000000252467825 */ /* 0x001fe200078e02ac */
[----:B------:R-:W-:Y:S01]  /*2460*/  PRMT R214, RZ, 0x7610, R214 ;  /* 0x00007610ffd67816 */ /* 0x000fe200000000d6 */
[----:B------:R0:W5:Y:S01]  /*2470*/  @!P1 LDG.E.U16 R224, [R64.64] ;  /* 0x0000000840e09981 */ /* 0x000162000c1e1500 */
[----:B------:R-:W-:Y:S01]  /*2480*/  ISETP.GE.AND P0, PT, R36, UR7, PT ;  /* 0x0000000724007c0c */ /* 0x000fe2000bf06270 */
[----:B-1----:R-:W-:-:S04]  /*2490*/  IMAD.WIDE R174, R53, 0x2, R172 ;  /* 0x0000000235ae7825 */ /* 0x002fc800078e02ac */
        /* <DEDUP_REMOVED lines=17> */
[----:B------:R0:W5:Y:S02]  /*25b0*/  @!P1 LDG.E.U16 R216, [R68.64] ;  /* 0x0000000844d89981 */ /* 0x000164000c1e1500 */
[----:B------:R-:W-:-:S02]  /*25c0*/  IMAD.WIDE R72, R46, 0x2, R172 ;  /* 0x000000022e487825 */ /* 0x000fc400078e02ac */
[----:B------:R0:W5:Y:S02]  /*25d0*/  @!P2 LDG.E.U16 R212, [R64.64] ;  /* 0x0000000840d4a981 */ /* 0x000164000c1e1500 */
[----:B-1----:R-:W-:Y:S02]  /*25e0*/  IMAD.WIDE R66, R51, 0x2, R172 ;  /* 0x0000000233427825 */ /* 0x002fe400078e02ac */
[----:B------:R1:W5:Y:S04]  /*25f0*/  @!P4 LDG.E.U16 R208, [R72.64] ;  /* 0x0000000848d0c981 */ /* 0x000368000c1e1500 */
[----:B------:R1:W5:Y:S04]  /*2600*/  @!P3 LDG.E.U16 R210, [R66.64] ;  /* 0x0000000842d2b981 */ /* 0x000368000c1e1500 */
[----:B------:R-:W-:Y:S01]  /*2610*/  BAR.SYNC.DEFER_BLOCKING 0x0 ;  /* 0x0000000000007b1d */ /* 0x000fe20000010000 */
[----:B------:R-:W-:-:S02]  /*2620*/  ISETP.GE.AND P1, PT, R2, UR7, PT ;  /* 0x0000000702007c0c */ /* 0x000fc4000bf26270 */
[----:B------:R-:W-:Y:S02]  /*2630*/  IADD3 R70, P0, R164, UR4, RZ ;  /* 0x00000004a4467c10 */ /* 0x000fe4000ff1e0ff */
[----:B0-----:R-:W-:Y:S02]  /*2640*/  IADD3 R68, P2, R160, UR4, RZ ;  /* 0x00000004a0447c10 */ /* 0x001fe4000ff5e0ff */
[----:B------:R-:W-:Y:S02]  /*2650*/  PRMT R113, RZ, 0x7610, R113 ;  /* 0x00007610ff717816 */ /* 0x000fe40000000071 */
[----:B------:R-:W-:Y:S02]  /*2660*/  IADD3.X R71, R165, UR5, RZ, P0, !PT ;  /* 0x00000005a5477c10 */ /* 0x000fe400087fe4ff */
[----:B------:R-:W-:Y:S02]  /*2670*/  IADD3.X R69, R161, UR5, RZ, P2, !PT ;  /* 0x00000005a1457c10 */ /* 0x000fe400097fe4ff */
[----:B------:R-:W-:-:S02]  /*2680*/  IADD3 R64, P2, R152, UR4, RZ ;  /* 0x0000000498407c10 */ /* 0x000fc4000ff5e0ff */
[----:B------:R-:W-:Y:S02]  /*2690*/  PRMT R182, RZ, 0x7610, R182 ;  /* 0x00007610ffb67816 */ /* 0x000fe400000000b6 */
[----:B------:R-:W-:Y:S02]  /*26a0*/  PRMT R192, RZ, 0x7610, R192 ;  /* 0x00007610ffc07816 */ /* 0x000fe400000000c0 */
[----:B------:R-:W-:Y:S02]  /*26b0*/  IADD3.X R65, R153, UR5, RZ, P2, !PT ;  /* 0x0000000599417c10 */ /* 0x000fe400097fe4ff */
[----:B------:R-:W-:Y:S02]  /*26c0*/  IADD3 R62, P0, R156, UR4, RZ ;  /* 0x000000049c3e7c10 */ /* 0x000fe4000ff1e0ff */
[----:B-1----:R-:W-:Y:S01]  /*26d0*/  IADD3 R66, P3, R148, UR4, RZ ;  /* 0x0000000494427c10 */ /* 0x002fe2000ff7e0ff */
[----:B------:R0:W5:Y:S01]  /*26e0*/  @!P1 LDG.E.U16 R113, [R70.64] ;  /* 0x0000000846719981 */ /* 0x000162000c1e1500 */
[----:B------:R-:W-:-:S02]  /*26f0*/  PRMT R61, RZ, 0x7610, R61 ;  /* 0x00007610ff3d7816 */ /* 0x000fc4000000003d */
[----:B------:R-:W-:Y:S01]  /*2700*/  PRMT R75, RZ, 0x7610, R75 ;  /* 0x00007610ff4b7816 */ /* 0x000fe2000000004b */
[----:B------:R1:W5:Y:S01]  /*2710*/  @!P1 LDG.E.U16 R182, [R68.64] ;  /* 0x0000000844b69981 */ /* 0x000362000c1e1500 */
[----:B------:R-:W-:-:S03]  /*2720*/  PRMT R179, RZ, 0x7610, R179 ;  /* 0x00007610ffb37816 */ /* 0x000fc600000000b3 */
[----:B------:R1:W5:Y:S01]  /*2730*/  @!P1 LDG.E.U16 R192, [R64.64] ;  /* 0x0000000840c09981 */ /* 0x000362000c1e1500 */
[----:B0-----:R-:W-:Y:S02]  /*2740*/  IADD3 R70, P2, R140, UR4, RZ ;  /* 0x000000048c467c10 */ /* 0x001fe4000ff5e0ff */
[----:B------:R-:W-:Y:S02]  /*2750*/  IADD3.X R63, R157, UR5, RZ, P0, !PT ;  /* 0x000000059d3f7c10 */ /* 0x000fe400087fe4ff */
[----:B------:R-:W-:Y:S02]  /*2760*/  IADD3.X R67, R149, UR5, RZ, P3, !PT ;  /* 0x0000000595437c10 */ /* 0x000fe40009ffe4ff */
[----:B------:R-:W-:Y:S01]  /*2770*/  IADD3.X R71, R141, UR5, RZ, P2, !PT ;  /* 0x000000058d477c10 */ /* 0x000fe200097fe4ff */
[----:B------:R0:W5:Y:S01]  /*2780*/  @!P1 LDG.E.U16 R61, [R62.64] ;  /* 0x000000083e3d9981 */ /* 0x000162000c1e1500 */
[----:B-1----:R-:W-:Y:S02]  /*2790*/  IADD3 R68, P0, R144, UR4, RZ ;  /* 0x0000000490447c10 */ /* 0x002fe4000ff1e0ff */
[----:B------:R-:W-:Y:S01]  /*27a0*/  IADD3 R72, P3, R136, UR4, RZ ;  /* 0x0000000488487c10 */ /* 0x000fe2000ff7e0ff */
[----:B------:R1:W5:Y:S01]  /*27b0*/  @!P1 LDG.E.U16 R75, [R66.64] ;  /* 0x00000008424b9981 */ /* 0x000362000c1e1500 */
[----:B------:R-:W-:-:S02]  /*27c0*/  IADD3 R64, P2, R128, UR4, RZ ;  /* 0x0000000480407c10 */ /* 0x000fc4000ff5e0ff */
[----:B------:R-:W-:Y:S01]  /*27d0*/  PRMT R246, RZ, 0x7610, R246 ;  /* 0x00007610fff67816 */ /* 0x000fe200000000f6 */
[----:B------:R1:W5:Y:S01]  /*27e0*/  @!P1 LDG.E.U16 R179, [R70.64] ;  /* 0x0000000846b39981 */ /* 0x000362000c1e1500 */
[----:B------:R-:W-:Y:S02]  /*27f0*/  PRMT R244, RZ, 0x7610, R244 ;  /* 0x00007610fff47816 */ /* 0x000fe400000000f4 */
[----:B------:R-:W-:Y:S02]  /*2800*/  IADD3.X R69, R145, UR5, RZ, P0, !PT ;  /* 0x0000000591457c10 */ /* 0x000fe400087fe4ff */
[----:B------:R-:W-:Y:S02]  /*2810*/  IADD3.X R73, R137, UR5, RZ, P3, !PT ;  /* 0x0000000589497c10 */ /* 0x000fe40009ffe4ff */
[----:B------:R-:W-:Y:S01]  /*2820*/  IADD3.X R65, R129, UR5, RZ, P2, !PT ;  /* 0x0000000581417c10 */ /* 0x000fe200097fe4ff */
[----:B------:R1:W5:Y:S01]  /*2830*/  @!P1 LDG.E.U16 R246, [R68.64] ;  /* 0x0000000844f69981 */ /* 0x000362000c1e1500 */
[----:B0-----:R-:W-:-:S02]  /*2840*/  IADD3 R62, P0, R132, UR4, RZ ;  /* 0x00000004843e7c10 */ /* 0x001fc4000ff1e0ff */
[----:B-1----:R-:W-:Y:S01]  /*2850*/  IADD3 R66, P3, R124, UR4, RZ ;  /* 0x000000047c427c10 */ /* 0x002fe2000ff7e0ff */
[----:B------:R0:W5:Y:S01]  /*2860*/  @!P1 LDG.E.U16 R244, [R72.64] ;  /* 0x0000000848f49981 */ /* 0x000162000c1e1500 */
[----:B------:R-:W-:Y:S02]  /*2870*/  IADD3 R70, P2, R116, UR4, RZ ;  /* 0x0000000474467c10 */ /* 0x000fe4000ff5e0ff */
[----:B------:R-:W-:Y:S02]  /*2880*/  IADD3.X R63, R133, UR5, RZ, P0, !PT ;  /* 0x00000005853f7c10 */ /* 0x000fe400087fe4ff */
[----:B------:R-:W-:Y:S02]  /*2890*/  IADD3.X R67, R125, UR5, RZ, P3, !PT ;  /* 0x000000057d437c10 */ /* 0x000fe40009ffe4ff */
[----:B------:R-:W-:Y:S02]  /*28a0*/  IADD3.X R71, R117, UR5, RZ, P2, !PT ;  /* 0x0000000575477c10 */ /* 0x000fe400097fe4ff */
[----:B------:R-:W-:-:S02]  /*28b0*/  IADD3 R68, P0, R120, UR4, RZ ;  /* 0x0000000478447c10 */ /* 0x000fc4000ff1e0ff */
[----:B0-----:R-:W-:Y:S02]  /*28c0*/  IADD3 R72, P3, R58, UR4, RZ ;  /* 0x000000043a487c10 */ /* 0x001fe4000ff7e0ff */
[----:B------:R-:W-:Y:S02]  /*28d0*/  IADD3 R242, P4, R80, UR4, RZ ;  /* 0x0000000450f27c10 */ /* 0x000fe4000ff9e0ff */
[----:B------:R-:W-:Y:S02]  /*28e0*/  IADD3 R174, P2, R168, UR4, RZ ;  /* 0x00000004a8ae7c10 */ /* 0x000fe4000ff5e0ff */
[----:B------:R-:W-:Y:S02]  /*28f0*/  PRMT R181, RZ, 0x7610, R181 ;  /* 0x00007610ffb57816 */ /* 0x000fe400000000b5 */
[----:B------:R-:W-:Y:S02]  /*2900*/  PRMT R248, RZ, 0x7610, R248 ;  /* 0x00007610fff87816 */ /* 0x000fe400000000f8 */
[----:B------:R-:W-:-:S02]  /*2910*/  PRMT R183, RZ, 0x7610, R183 ;  /* 0x00007610ffb77816 */ /* 0x000fc400000000b7 */
[----:B------:R-:W-:Y:S01]  /*2920*/  PRMT R250, RZ, 0x7610, R250 ;  /* 0x00007610fffa7816 */ /* 0x000fe200000000fa */
[----:B------:R0:W5:Y:S01]  /*2930*/  @!P1 LDG.E.U16 R181, [R62.64] ;  /* 0x000000083eb59981 */ /* 0x000162000c1e1500 */
[----:B------:R-:W-:Y:S02]  /*2940*/  PRMT R185, RZ, 0x7610, R185 ;  /* 0x00007610ffb97816 */ /* 0x000fe400000000b9 */
[----:B------:R-:W-:Y:S01]  /*2950*/  PRMT R252, RZ, 0x7610, R252 ;  /* 0x00007610fffc7816 */ /* 0x000fe200000000fc */
[----:B------:R1:W5:Y:S01]  /*2960*/  @!P1 LDG.E.U16 R248, [R64.64] ;  /* 0x0000000840f89981 */ /* 0x000362000c1e1500 */
[----:B------:R-:W-:Y:S02]  /*2970*/  PRMT R191, RZ, 0x7610, R191 ;  /* 0x00007610ffbf7816 */ /* 0x000fe400000000bf */
[----:B------:R-:W-:Y:S01]  /*2980*/  PRMT R187, RZ, 0x7610, R187 ;  /* 0x00007610ffbb7816 */ /* 0x000fe200000000bb */
[----:B------:R0:W5:Y:S01]  /*2990*/  @!P1 LDG.E.U16 R183, [R66.64] ;  /* 0x0000000842b79981 */ /* 0x000162000c1e1500 */
[----:B------:R-:W-:-:S02]  /*29a0*/  IADD3.X R69, R121, UR5, RZ, P0, !PT ;  /* 0x0000000579457c10 */ /* 0x000fc400087fe4ff */
[----:B------:R-:W-:Y:S01]  /*29b0*/  IADD3.X R73, R59, UR5, RZ, P3, !PT ;  /* 0x000000053b497c10 */ /* 0x000fe20009ffe4ff */
[----:B------:R0:W5:Y:S01]  /*29c0*/  @!P1 LDG.E.U16 R185, [R70.64] ;  /* 0x0000000846b99981 */ /* 0x000162000c1e1500 */
[----:B------:R-:W-:Y:S02]  /*29d0*/  IADD3.X R243, R81, UR5, RZ, P4, !PT ;  /* 0x0000000551f37c10 */ /* 0x000fe4000a7fe4ff */
[----:B------:R-:W-:Y:S01]  /*29e0*/  IADD3.X R175, R169, UR5, RZ, P2, !PT ;  /* 0x00000005a9af7c10 */ /* 0x000fe200097fe4ff */
[----:B------:R0:W5:Y:S01]  /*29f0*/  @!P1 LDG.E.U16 R250, [R68.64] ;  /* 0x0000000844fa9981 */ /* 0x000162000c1e1500 */
[----:B------:R-:W-:Y:S02]  /*2a00*/  IADD3 R176, P3, R162, UR4, RZ ;  /* 0x00000004a2b07c10 */ /* 0x000fe4000ff7e0ff */
[----:B------:R-:W-:Y:S01]  /*2a10*/  ISETP.GE.AND P0, PT, R0, UR7, PT ;  /* 0x0000000700007c0c */ /* 0x000fe2000bf06270 */
[----:B------:R3:W5:Y:S01]  /*2a20*/  @!P1 LDG.E.U16 R252, [R72.64] ;  /* 0x0000000848fc9981 */ /* 0x000762000c1e1500 */
[----:B------:R-:W-:-:S02]  /*2a30*/  IADD3.X R177, R163, UR5, RZ, P3, !PT ;  /* 0x00000005a3b17c10 */ /* 0x000fc40009ffe4ff */
[----:B-1----:R-:W-:Y:S01]  /*2a40*/  IADD3 R64, P2, R154, UR4, RZ ;  /* 0x000000049a407c10 */ /* 0x002fe2000ff5e0ff */
[----:B------:R1:W5:Y:S01]  /*2a50*/  @!P1 LDG.E.U16 R191, [R242.64] ;  /* 0x00000008f2bf9981 */ /* 0x000362000c1e1500 */
[----:B0-----:R-:W-:-:S03]  /*2a60*/  IADD3 R66, P3, R150, UR4, RZ ;  /* 0x0000000496427c10 */ /* 0x001fc6000ff7e0ff */
[----:B------:R0:W5:Y:S01]  /*2a70*/  @!P1 LDG.E.U16 R187, [R174.64] ;  /* 0x00000008aebb9981 */ /* 0x000162000c1e1500 */
[----:B------:R-:W-:Y:S02]  /*2a80*/  IADD3 R62, P1, R158, UR4, RZ ;  /* 0x000000049e3e7c10 */ /* 0x000fe4000ff3e0ff */
[----:B------:R-:W-:Y:S02]  /*2a90*/  PRMT R207, RZ, 0x7610, R207 ;  /* 0x00007610ffcf7816 */ /* 0x000fe400000000cf */
[----:B------:R-:W-:Y:S02]  /*2aa0*/  PRMT R205, RZ, 0x7610, R205 ;  /* 0x00007610ffcd7816 */ /* 0x000fe400000000cd */
[----:B------:R-:W-:Y:S02]  /*2ab0*/  IADD3.X R63, R159, UR5, RZ, P1, !PT ;  /* 0x000000059f3f7c10 */ /* 0x000fe40008ffe4ff */
[----:B------:R-:W-:Y:S02]  /*2ac0*/  IADD3.X R65, R155, UR5, RZ, P2, !PT ;  /* 0x000000059b417c10 */ /* 0x000fe400097fe4ff */
[----:B------:R-:W-:Y:S01]  /*2ad0*/  PRMT R203, RZ, 0x7610, R203 ;  /* 0x00007610ffcb7816 */ /* 0x000fe200000000cb */
[----:B------:R0:W5:Y:S01]  /*2ae0*/  @!P0 LDG.E.U16 R207, [R62.64] ;  /* 0x000000083ecf8981 */ /* 0x000162000c1e1500 */
[----:B------:R-:W-:-:S02]  /*2af0*/  IADD3.X R67, R151, UR5, RZ, P3, !PT ;  /* 0x0000000597437c10 */ /* 0x000fc40009ffe4ff */
[----:B------:R-:W-:Y:S01]  /*2b00*/  IADD3 R68, P1, R146, UR4, RZ ;  /* 0x0000000492447c10 */ /* 0x000fe2000ff3e0ff */
[----:B------:R0:W5:Y:S01]  /*2b10*/  @!P0 LDG.E.U16 R205, [R64.64] ;  /* 0x0000000840cd8981 */ /* 0x000162000c1e1500 */
[----:B------:R-:W-:Y:S02]  /*2b20*/  IADD3 R70, P2, R142, UR4, RZ ;  /* 0x000000048e467c10 */ /* 0x000fe4000ff5e0ff */
[----:B---3--:R-:W-:Y:S01]  /*2b30*/  IADD3 R72, P3, R134, UR4, RZ ;  /* 0x0000000486487c10 */ /* 0x008fe2000ff7e0ff */
[----:B------:R3:W5:Y:S01]  /*2b40*/  @!P0 LDG.E.U16 R203, [R66.64] ;  /* 0x0000000842cb8981 */ /* 0x000762000c1e1500 */
[----:B------:R-:W-:Y:S02]  /*2b50*/  PRMT R189, RZ, 0x7610, R189 ;  /* 0x00007610ffbd7816 */ /* 0x000fe400000000bd */
[----:B------:R-:W-:Y:S02]  /*2b60*/  PRMT R195, RZ, 0x7610, R195 ;  /* 0x00007610ffc37816 */ /* 0x000fe400000000c3 */
[----:B------:R-:W-:-:S02]  /*2b70*/  PRMT R201, RZ, 0x7610, R201 ;  /* 0x00007610ffc97816 */ /* 0x000fc400000000c9 */
[----:B------:R-:W-:Y:S01]  /*2b80*/  IADD3.X R69, R147, UR5, RZ, P1, !PT ;  /* 0x0000000593457c10 */ /* 0x000fe20008ffe4ff */
[----:B------:R1:W5:Y:S01]  /*2b90*/  @!P0 LDG.E.U16 R189, [R176.64] ;  /* 0x00000008b0bd8981 */ /* 0x000362000c1e1500 */
[----:B------:R-:W-:Y:S02]  /*2ba0*/  PRMT R199, RZ, 0x7610, R199 ;  /* 0x00007610ffc77816 */ /* 0x000fe400000000c7 */
[----:B------:R-:W-:Y:S01]  /*2bb0*/  IADD3.X R71, R143, UR5, RZ, P2, !PT ;  /* 0x000000058f477c10 */ /* 0x000fe200097fe4ff */
[----:B------:R1:W5:Y:S01]  /*2bc0*/  @!P0 LDG.E.U16 R201, [R68.64] ;  /* 0x0000000844c98981 */ /* 0x000362000c1e1500 */
[----:B------:R-:W-:Y:S02]  /*2bd0*/  IADD3.X R73, R135, UR5, RZ, P3, !PT ;  /* 0x0000000587497c10 */ /* 0x000fe40009ffe4ff */
[----:B0-----:R-:W-:Y:S01]  /*2be0*/  IADD3 R62, P1, R118, UR4, RZ ;  /* 0x00000004763e7c10 */ /* 0x001fe2000ff3e0ff */
[----:B------:R0:W5:Y:S01]  /*2bf0*/  @!P0 LDG.E.U16 R199, [R70.64] ;  /* 0x0000000846c78981 */ /* 0x000162000c1e1500 */
[----:B------:R-:W-:-:S02]  /*2c00*/  IADD3 R64, P2, R114, UR4, RZ ;  /* 0x0000000472407c10 */ /* 0x000fc4000ff5e0ff */
[----:B---3--:R-:W-:Y:S01]  /*2c10*/  IADD3 R66, P3, R56, UR4, RZ ;  /* 0x0000000438427c10 */ /* 0x008fe2000ff7e0ff */
[----:B------:R3:W5:Y:S01]  /*2c20*/  @!P0 LDG.E.U16 R195, [R72.64] ;  /* 0x0000000848c38981 */ /* 0x000762000c1e1500 */
[----:B-1----:R-:W-:Y:S02]  /*2c30*/  PRMT R177, RZ, 0x7610, R177 ;  /* 0x00007610ffb17816 */ /* 0x002fe400000000b1 */
[----:B------:R-:W-:Y:S02]  /*2c40*/  IADD3.X R63, R119, UR5, RZ, P1, !PT ;  /* 0x00000005773f7c10 */ /* 0x000fe40008ffe4ff */
[----:B------:R-:W-:Y:S02]  /*2c50*/  PRMT R174, RZ, 0x7610, R174 ;  /* 0x00007610ffae7816 */ /* 0x000fe400000000ae */
[----:B------:R-:W-:Y:S01]  /*2c60*/  IADD3.X R65, R115, UR5, RZ, P2, !PT ;  /* 0x0000000573417c10 */ /* 0x000fe200097fe4ff */
[----:B------:R1:W5:Y:S01]  /*2c70*/  @!P0 LDG.E.U16 R177, [R62.64] ;  /* 0x000000083eb18981 */ /* 0x000362000c1e1500 */
[----:B------:R-:W-:-:S02]  /*2c80*/  PRMT R175, RZ, 0x7610, R175 ;  /* 0x00007610ffaf7816 */ /* 0x000fc400000000af */
[----:B------:R-:W-:Y:S01]  /*2c90*/  IADD3.X R67, R57, UR5, RZ, P3, !PT ;  /* 0x0000000539437c10 */ /* 0x000fe20009ffe4ff */
[----:B------:R1:W5:Y:S01]  /*2ca0*/  @!P0 LDG.E.U16 R174, [R64.64] ;  /* 0x0000000840ae8981 */ /* 0x000362000c1e1500 */
[----:B---3--:R-:W-:Y:S02]  /*2cb0*/  IADD3 R72, P2, R126, UR4, RZ ;  /* 0x000000047e487c10 */ /* 0x008fe4000ff5e0ff */
[----:B------:R-:W-:Y:S01]  /*2cc0*/  IADD3 R68, P3, R122, UR4, RZ ;  /* 0x000000047a447c10 */ /* 0x000fe2000ff7e0ff */
[----:B------:R3:W5:Y:S01]  /*2cd0*/  @!P0 LDG.E.U16 R175, [R66.64] ;  /* 0x0000000842af8981 */ /* 0x000762000c1e1500 */
[----:B0-----:R-:W-:Y:S02]  /*2ce0*/  IADD3 R70, P1, R130, UR4, RZ ;  /* 0x0000000482467c10 */ /* 0x001fe4000ff3e0ff */
[----:B------:R-:W-:Y:S02]  /*2cf0*/  IADD3.X R73, R127, UR5, RZ, P2, !PT ;  /* 0x000000057f497c10 */ /* 0x000fe400097fe4ff */
[----:B------:R-:W-:-:S02]  /*2d00*/  IADD3.X R69, R123, UR5, RZ, P3, !PT ;  /* 0x000000057b457c10 */ /* 0x000fc40009ffe4ff */
[----:B------:R-:W-:Y:S02]  /*2d10*/  PRMT R176, RZ, 0x7610, R176 ;  /* 0x00007610ffb07816 */ /* 0x000fe400000000b0 */
[----:B------:R-:W-:Y:S02]  /*2d20*/  IADD3.X R71, R131, UR5, RZ, P1, !PT ;  /* 0x0000000583477c10 */ /* 0x000fe40008ffe4ff */
[----:B-1----:R-:W-:Y:S02]  /*2d30*/  IADD3 R62, P2, R166, UR4, RZ ;  /* 0x00000004a63e7c10 */ /* 0x002fe4000ff5e0ff */
[----:B------:R-:W-:Y:S01]  /*2d40*/  PRMT R193, RZ, 0x7610, R193 ;  /* 0x00007610ffc17816 */ /* 0x000fe200000000c1 */
[----:B------:R-:W5:Y:S01]  /*2d50*/  @!P0 LDG.E.U16 R176, [R68.64] ;  /* 0x0000000844b08981 */ /* 0x000f62000c1e1500 */
[----:B------:R-:W-:Y:S02]  /*2d60*/  IADD3 R64, P3, R138, UR4, RZ ;  /* 0x000000048a407c10 */ /* 0x000fe4000ff7e0ff */
[----:B---3--:R-:W-:-:S02]  /*2d70*/  IADD3 R66, P1, R170, UR4, RZ ;  /* 0x00000004aa427c10 */ /* 0x008fc4000ff3e0ff */
[----:B------:R-:W-:Y:S01]  /*2d80*/  PRMT R242, RZ, 0x7610, R242 ;  /* 0x00007610fff27816 */ /* 0x000fe200000000f2 */
[----:B------:R-:W3:Y:S01]  /*2d90*/  @!P0 LDG.E.U16 R193, [R72.64] ;  /* 0x0000000848c18981 */ /* 0x000ee2000c1e1500 */
[----:B------:R-:W-:Y:S02]  /*2da0*/  PRMT R209, RZ, 0x7610, R209 ;  /* 0x00007610ffd17816 */ /* 0x000fe400000000d1 */
[----:B------:R-:W-:Y:S02]  /*2db0*/  IADD3.X R63, R167, UR5, RZ, P2, !PT ;  /* 0x00000005a73f7c10 */ /* 0x000fe400097fe4ff */
[----:B------:R-:W-:Y:S01]  /*2dc0*/  PRMT R197, RZ, 0x7610, R197 ;  /* 0x00007610ffc57816 */ /* 0x000fe200000000c5 */
[----:B------:R-:W3:Y:S01]  /*2dd0*/  @!P0 LDG.E.U16 R242, [R70.64] ;  /* 0x0000000846f28981 */ /* 0x000ee2000c1e1500 */
[----:B------:R-:W-:Y:S02]  /*2de0*/  PRMT R211, RZ, 0x7610, R211 ;  /* 0x00007610ffd37816 */ /* 0x000fe400000000d3 */
[----:B------:R-:W-:Y:S01]  /*2df0*/  IADD3.X R65, R139, UR5, RZ, P3, !PT ;  /* 0x000000058b417c10 */ /* 0x000fe20009ffe4ff */
[----:B------:R-:W3:Y:S01]  /*2e00*/  @!P0 LDG.E.U16 R209, [R62.64] ;  /* 0x000000083ed18981 */ /* 0x000ee2000c1e1500 */
[----:B------:R-:W-:-:S03]  /*2e10*/  IADD3.X R67, R171, UR5, RZ, P1, !PT ;  /* 0x00000005ab437c10 */ /* 0x000fc60008ffe4ff */
[----:B------:R-:W3:Y:S04]  /*2e20*/  @!P0 LDG.E.U16 R197, [R64.64] ;  /* 0x0000000840c58981 */ /* 0x000ee8000c1e1500 */
[----:B------:R-:W3:Y:S04]  /*2e30*/  @!P0 LDG.E.U16 R211, [R66.64] ;  /* 0x0000000842d38981 */ /* 0x000ee8000c1e1500 */
[----:B--2---:R-:W-:Y:S04]  /*2e40*/  STS.U16 [R5], R74 ;  /* 0x0000004a05007388 */ /* 0x004fe80000000400 */
[----:B------:R-:W-:Y:S04]  /*2e50*/  STS.U16 [R5+0x100], R178 ;  /* 0x000100b205007388 */ /* 0x000fe80000000400 */
[----:B------:R-:W-:Y:S04]  /*2e60*/  STS.U16 [R5+0x200], R60 ;  /* 0x0002003c05007388 */ /* 0x000fe80000000400 */
[----:B----4-:R-:W-:Y:S04]  /*2e70*/  STS.U16 [R5+0x300], R184 ;  /* 0x000300b805007388 */ /* 0x010fe80000000400 */
[----:B------:R-:W-:Y:S04]  /*2e80*/  STS.U16 [R5+0x400], R194 ;  /* 0x000400c205007388 */ /* 0x000fe80000000400 */
[----:B------:R-:W-:Y:S04]  /*2e90*/  STS.U16 [R5+0x500], R188 ;  /* 0x000500bc05007388 */ /* 0x000fe80000000400 */
[----:B-----5:R-:W-:Y:S04]  /*2ea0*/  STS.U16 [R5+0x600], R202 ;  /* 0x000600ca05007388 */ /* 0x020fe80000000400 */
[----:B------:R-:W-:Y:S04]  /*2eb0*/  STS.U16 [R5+0x700], R198 ;  /* 0x000700c605007388 */ /* 0x000fe80000000400 */
        /* <DEDUP_REMOVED lines=41> */
[----:B---3--:R-:W-:Y:S04]  /*3150*/  STS.U16 [R108+0x2900], R193 ;  /* 0x002900c16c007388 */ /* 0x008fe80000000400 */
        /* <DEDUP_REMOVED lines=14> */
[----:B------:R-:W-:Y:S06]  /*3240*/  BAR.SYNC.DEFER_BLOCKING 0x0 ;  /* 0x0000000000007b1d */ /* 0x000fec0000010000 */
[----:B------:R-:W-:Y:S04]  /*3250*/  LDSM.16.MT88.4 R60, [R3] ;  /* 0x00000000033c783b */ /* 0x000fe80000004200 */
[----:B------:R-:W0:Y:S04]  /*3260*/  LDSM.16.M88.4 R68, [R4+0x2000] ;  /* 0x002000000444783b */ /* 0x000e280000000200 */
[----:B------:R-:W1:Y:S04]  /*3270*/  LDSM.16.MT88.4 R72, [R3+0x200] ;  /* 0x000200000348783b */ /* 0x000e680000004200 */
[----:B------:R-:W-:Y:S01]  /*3280*/  LDSM.16.M88.4 R64, [R112+0x2000] ;  /* 0x002000007040783b */ /* 0x000fe20000000200 */
[----:B0-----:R-:W-:Y:S03]  /*3290*/  HMMA.16816.F32 R76, R60, R68, R76 ;  /* 0x000000443c4c723c */ /* 0x001fe6000000184c */
[----:B------:R-:W0:Y:S11]  /*32a0*/  LDSM.16.MT88.4 R60, [R3+0x400] ;  /* 0x00040000033c783b */ /* 0x000e360000004200 */
[----:B------:R-:W-:Y:S10]  /*32b0*/  @!UPT UIADD3 URZ, URZ, URZ, URZ ;  /* 0x0000003f3f3ff290 */ /* 0x000ff4000fffe03f */
[----:B-1----:R-:W-:Y:S01]  /*32c0*/  HMMA.16816.F32 R76, R72, R70, R76 ;  /* 0x00000046484c723c */ /* 0x002fe2000000184c */
[----:B------:R-:W1:Y:S04]  /*32d0*/  LDSM.16.MT88.4 R68, [R3+0x600] ;  /* 0x000600000344783b */ /* 0x000e680000004200 */
[----:B------:R-:W-:Y:S11]  /*32e0*/  LDSM.16.M88.4 R72, [R4+0x2080] ;  /* 0x002080000448783b */ /* 0x000ff60000000200 */
[----:B------:R-:W-:Y:S08]  /*32f0*/  @!UPT UIADD3 URZ, URZ, URZ, URZ ;  /* 0x0000003f3f3ff290 */ /* 0x000ff0000fffe03f */
[----:B0-----:R-:W-:Y:S01]  /*3300*/  HMMA.16816.F32 R76, R60, R64, R76 ;  /* 0x000000403c4c723c */ /* 0x001fe2000000184c */
[----:B------:R-:W0:Y:S11]  /*3310*/  LDSM.16.MT88.4 R60, [R3+0x800] ;  /* 0x00080000033c783b */ /* 0x000e360000004200 */
[----:B------:R-:W-:Y:S11]  /*3320*/  @!UPT UIADD3 URZ, URZ, URZ, URZ ;  /* 0x0000003f3f3ff290 */ /* 0x000ff6000fffe03f */
[----:B------:R-:W-:Y:S01]  /*3330*/  @!UPT UIADD3 URZ, URZ, URZ, URZ ;  /* 0x0000003f3f3ff290 */ /* 0x000fe2000fffe03f */
        /* <DEDUP_REMOVED lines=34> */
[----:B------:R-:W-:Y:S11]  /*3560*/  LDSM.16.MT88.4 R68, [R3+0x1c00] ;  /* 0x001c00000344783b */ /* 0x000ff60000004200 */
[----:B------:R-:W-:Y:S08]  /*3570*/  @!UPT UIADD3 URZ, URZ, URZ, URZ ;  /* 0x0000003f3f3ff290 */ /* 0x000ff0000fffe03f */
[----:B0-----:R-:W-:Y:S01]  /*3580*/  HMMA.16816.F32 R60, R60, R72, R76 ;  /* 0x000000483c3c723c */ /* 0x001fe2000000184c */
[----:B------:R-:W0:Y:S11]  /*3590*/  LDSM.16.M88.4 R76, [R112+0x2180] ;  /* 0x00218000704c783b */ /* 0x000e360000000200 */
[----:B------:R-:W-:Y:S11]  /*35a0*/  @!UPT UIADD3 URZ, URZ, URZ, URZ ;  /* 0x0000003f3f3ff290 */ /* 0x000ff6000fffe03f */
[----:B------:R-:W-:Y:S01]  /*35b0*/  @!UPT UIADD3 URZ, URZ, URZ, URZ ;  /* 0x0000003f3f3ff290 */ /* 0x000fe2000fffe03f */
[----:B-1----:R-:W-:Y:S01]  /*35c0*/  HMMA.16816.F32 R60, R64, R74, R60 ;  /* 0x0000004a403c723c */ /* 0x002fe2000000183c */
[----:B------:R-:W1:Y:S01]  /*35d0*/  LDSM.16.MT88.4 R64, [R3+0x1e00] ;  /* 0x001e00000340783b */ /* 0x000e620000004200 */
[----:B------:R-:W-:-:S04]  /*35e0*/  IADD3 R104, R104, -0x1, RZ ;  /* 0xffffffff68687810 */ /* 0x000fc80007ffe0ff */
[----:B------:R-:W-:Y:S11]  /*35f0*/  ISETP.NE.U32.AND P0, PT, R104, RZ, PT ;  /* 0x000000ff6800720c */ /* 0x000ff60003f05070 */
[----:B------:R-:W-:Y:S07]  /*3600*/  @!UPT UIADD3 URZ, URZ, URZ, URZ ;  /* 0x0000003f3f3ff290 */ /* 0x000fee000fffe03f */
[----:B0-----:R-:W-:Y:S01]  /*3610*/  HMMA.16816.F32 R60, R68, R76, R60 ;  /* 0x0000004c443c723c */ /* 0x001fe2000000183c */
[----:B------:R-:W-:Y:S02]  /*3620*/  UIADD3 UR7, UR7, -0x100, URZ ;  /* 0xffffff0007077890 */ /* 0x000fe4000fffe03f */
[----:B------:R-:W-:Y:S01]  /*3630*/  UIMAD.WIDE UR4, UR6, 0x2, UR4 ;  /* 0x00000002060478a5 */ /* 0x000fe2000f8e0204 */
[----:B------:R-:W-:Y:S11]  /*3640*/  IMAD.WIDE R172, R45, 0x2, R172 ;  /* 0x000000022dac7825 */ /* 0x000ff600078e02ac */
[----:B------:R-:W-:Y:S09]  /*3650*/  @!UPT UIADD3 URZ, URZ, URZ, URZ ;  /* 0x0000003f3f3ff290 */ /* 0x000ff2000fffe03f */
[----:B-1----:R-:W-:Y:S01]  /*3660*/  HMMA.16816.F32 R76, R64, R78, R60 ;  /* 0x0000004e404c723c */ /* 0x002fe2000000183c */
[----:B------:R-:W-:Y:S01]  /*3670*/  @!P0 CALL.REL.NOINC `(.L_x_1) ;  /* 0x0000001000008944 */ /* 0x000fe20003c00000 */
[----:B------:R-:W-:Y:S06]  /*3680*/  BRA `(.L_x_2) ;  /* 0xffffe78000007947 */ /* 0x000fec000383ffff */
.L_x_1:
[----:B------:R-:W-:-:S06]  /*3690*/  NOP ;  /* 0x0000000000007918 */ /* 0x000fcc0000000000 */
[----:B------:R-:W-:-:S15]  /*36a0*/  NOP ;  /* 0x0000000000007918 */ /* 0x000fde0000000000 */
[----:B------:R-:W-:-:S01]  /*36b0*/  NOP ;  /* 0x0000000000007918 */ /* 0x000fc20000000000 */
[----:B------:R-:W-:Y:S02]  /*36c0*/  F2FP.PACK_AB R78, R79, R78 ;  /* 0x0000004e4f4e723e */ /* 0x000fe400000000ff */
[----:B------:R-:W-:-:S07]  /*36d0*/  F2FP.PACK_AB R76, R77, R76 ;  /* 0x0000004c4d4c723e */ /* 0x000fce00000000ff */
.L_x_0:
[----:B------:R-:W-:Y:S01]  /*36e0*/  BAR.SYNC.DEFER_BLOCKING 0x0 ;  /* 0x0000000000007b1d */ /* 0x000fe20000010000 */
[----:B------:R-:W-:Y:S01]  /*36f0*/  LOP3.LUT R7, R7, 0x1c, R12, 0xf8, !PT ;  /* 0x0000001c07077812 */ /* 0x000fe200078ef80c */
[----:B------:R-:W-:Y:S01]  /*3700*/  IMAD.SHL.U32 R3, R12, 0x4, RZ ;  /* 0x000000040c037824 */ /* 0x000fe200078e00ff */
[----:B------:R-:W-:Y:S01]  /*3710*/  LOP3.LUT R8, R8, 0x180, RZ, 0xc0, !PT ;  /* 0x0000018008087812 */ /* 0x000fe200078ec0ff */
[----:B------:R-:W-:Y:S01]  /*3720*/  IMAD R2, R11, c[0x0][0x194], RZ ;  /* 0x000065000b027a24 */ /* 0x000fe200078e02ff */
[--C-:B------:R-:W-:Y:S02]  /*3730*/  LOP3.LUT R7, R7, 0x2, R10.reuse, 0xf8, !PT ;  /* 0x0000000207077812 */ /* 0x100fe400078ef80a */
[----:B------:R-:W-:-:S02]  /*3740*/  PRMT R10, R76, 0x7632, R10 ;  /* 0x000076324c0a7816 */ /* 0x000fc4000000000a */
[C---:B------:R-:W-:Y:S02]  /*3750*/  LOP3.LUT R4, R7.reuse, 0x40, RZ, 0x3c, !PT ;  /* 0x0000004007047812 */ /* 0x040fe400078e3cff */
[----:B------:R-:W-:Y:S02]  /*3760*/  LOP3.LUT R3, R8, 0x7c, R3, 0xf8, !PT ;  /* 0x0000007c08037812 */ /* 0x000fe400078ef803 */
[C---:B------:R-:W-:Y:S02]  /*3770*/  LOP3.LUT R5, R7.reuse, 0x20, RZ, 0x3c, !PT ;  /* 0x0000002007057812 */ /* 0x040fe400078e3cff */
[----:B------:R-:W-:Y:S02]  /*3780*/  PRMT R14, R78, 0x7632, R14 ;  /* 0x000076324e0e7816 */ /* 0x000fe4000000000e */
[----:B------:R-:W-:Y:S02]  /*3790*/  LOP3.LUT R8, R7, 0x60, RZ, 0x3c, !PT ;  /* 0x0000006007087812 */ /* 0x000fe400078e3cff */
[----:B------:R-:W-:-:S02]  /*37a0*/  LOP3.LUT R12, R3, 0x60, R12, 0x78, !PT ;  /* 0x00000060030c7812 */ /* 0x000fc400078e780c */
[C---:B------:R-:W-:Y:S02]  /*37b0*/  LOP3.LUT R0, R6.reuse, R9, RZ, 0xfc, !PT ;  /* 0x0000000906007212 */ /* 0x040fe400078efcff */
[----:B------:R-:W-:Y:S01]  /*37c0*/  ISETP.GE.AND P0, PT, R11, c[0x0][0x178], PT ;  /* 0x00005e000b007a0c */ /* 0x000fe20003f06270 */
[----:B------:R0:W-:Y:S01]  /*37d0*/  STS.U16 [R7], R76 ;  /* 0x0000004c07007388 */ /* 0x0001e20000000400 */
[----:B------:R-:W-:Y:S01]  /*37e0*/  LOP3.LUT R6, R6, 0x8, R9, 0xfe, !PT ;  /* 0x0000000806067812 */ /* 0x000fe200078efe09 */
[C---:B------:R-:W-:Y:S01]  /*37f0*/  IMAD R3, R0.reuse, c[0x0][0x198], RZ ;  /* 0x0000660000037a24 */ /* 0x040fe200078e02ff */
[----:B------:R-:W-:Y:S01]  /*3800*/  ISETP.LT.AND P1, PT, R0, c[0x0][0x17c], !P0 ;  /* 0x00005f0000007a0c */ /* 0x000fe20004721270 */
[----:B------:R1:W-:Y:S01]  /*3810*/  STS.U16 [R4+0x100], R10 ;  /* 0x0001000a04007388 */ /* 0x0003e20000000400 */
[C---:B------:R-:W-:Y:S01]  /*3820*/  ISETP.LT.AND P0, PT, R6.reuse, c[0x0][0x17c], !P0 ;  /* 0x00005f0006007a0c */ /* 0x040fe20004701270 */
[----:B------:R-:W-:Y:S02]  /*3830*/  IMAD R0, R6, c[0x0][0x198], RZ ;  /* 0x0000660006007a24 */ /* 0x000fe400078e02ff */
[----:B------:R2:W-:Y:S01]  /*3840*/  STS.U16 [R5+0x80], R78 ;  /* 0x0000804e05007388 */ /* 0x0005e20000000400 */
[----:B0-----:R-:W-:-:S03]  /*3850*/  LEA R7, P2, R2, c[0x0][0x170], 0x1 ;  /* 0x00005c0002077a11 */ /* 0x001fc600078408ff */
[----:B------:R-:W-:Y:S04]  /*3860*/  STS.U16 [R8+0x180], R14 ;  /* 0x0001800e08007388 */ /* 0x000fe80000000400 */
[----:B------:R-:W-:Y:S01]  /*3870*/  BAR.SYNC.DEFER_BLOCKING 0x0 ;  /* 0x0000000000007b1d */ /* 0x000fe20000010000 */
[-C--:B-1----:R-:W-:Y:S02]  /*3880*/  LEA R4, P3, R0, R7.reuse, 0x1 ;  /* 0x0000000700047211 */ /* 0x082fe400078608ff */
[----:B--2---:R-:W-:Y:S02]  /*3890*/  LEA.HI.X.SX32 R5, R2, c[0x0][0x174], 0x1, P2 ;  /* 0x00005d0002057a11 */ /* 0x004fe400010f0eff */
[----:B------:R-:W-:-:S04]  /*38a0*/  LEA R2, P2, R3, R7, 0x1 ;  /* 0x0000000703027211 */ /* 0x000fc800078408ff */
[-C--:B------:R-:W-:Y:S02]  /*38b0*/  LEA.HI.X.SX32 R3, R3, R5.reuse, 0x1, P2 ;  /* 0x0000000503037211 */ /* 0x080fe400010f0eff */
[----:B------:R-:W-:Y:S01]  /*38c0*/  LEA.HI.X.SX32 R5, R0, R5, 0x1, P3 ;  /* 0x0000000500057211 */ /* 0x000fe200018f0eff */
[----:B------:R-:W0:Y:S04]  /*38d0*/  LDS R13, [R12] ;  /* 0x000000000c0d7984 */ /* 0x000e280000000800 */
[----:B0-----:R0:W-:Y:S01]  /*38e0*/  @P1 STG.E.U16 [R2.64], R13 ;  /* 0x0000000d02001986 */ /* 0x0011e2000c101508 */
[----:B------:R-:W-:Y:S05]  /*38f0*/  @!P0 EXIT ;  /* 0x000000000000894d */ /* 0x000fea0003800000 */
[----:B0-----:R-:W-:-:S05]  /*3900*/  PRMT R2, R13, 0x7632, R2 ;  /* 0x000076320d027816 */ /* 0x001fca0000000002 */
[----:B------:R-:W-:Y:S01]  /*3910*/  STG.E.U16 [R4.64], R2 ;  /* 0x0000000204007986 */ /* 0x000fe2000c101508 */
[----:B------:R-:W-:Y:S05]  /*3920*/  EXIT ;  /* 0x000000000000794d */ /* 0x000fea0003800000 */
.L_x_3:
[----:B------:R-:W-:-:S00]  /*3930*/  BRA `(.L_x_3) ;  /* 0xfffffff000007947 */ /* 0x000fc0000383ffff */
[----:B------:R-:W-:-:S00]  /*3940*/  NOP ;  /* 0x0000000000007918 */ /* 0x000fc00000000000 */
        /* <DEDUP_REMOVED lines=11> */
.L_x_4:


//--------------------- .nv.shared.matmul_kernel  --------------------------
	.section	.nv.shared.matmul_kernel,"aw",@nobits
	.sectionflags	@""
	.align	16
